	.target	sm_90a

	.elftype	@"ET_EXEC"


//--------------------- .note.nv.tkinfo           --------------------------
	.section	.note.nv.tkinfo,"",@"SHT_NOTE"
	.sectionflags	@"SHF_NOTE_NV_TKINFO"
	.tkinfo
        /*0018*/ 	.word	0x00000002
        /*0030*/ 	.string	""
        /*0030*/ 	.string	"ptxas"
        /*0030*/ 	.string	"Cuda compilation tools, release 13.0, V13.0.88"
        /*0030*/ 	.string	"Build cuda_13.0.r13.0/compiler.36424714_0"
        /*0030*/ 	.string	"-arch sm_90a -m 64 "



//--------------------- .note.nv.cuinfo           --------------------------
	.section	.note.nv.cuinfo,"",@"SHT_NOTE"
	.sectionflags	@"SHF_NOTE_NV_CUINFO"
        /*0018*/ 	.short	0x0002
        /*001a*/ 	.short	0x005a
        /*001c*/ 	.short	0x0082
	.zero		2


//--------------------- .nv.info                  --------------------------
	.section	.nv.info,"",@"SHT_CUDA_INFO"
	.align	4


	//----- nvinfo : EIATTR_REGCOUNT
	.align		4
        /*0000*/ 	.byte	0x04, 0x2f
        /*0002*/ 	.short	(.L_16 - .L_15)
	.align		4
.L_15:
        /*0004*/ 	.word	index@(_ZN7cutlass13device_kernelINS_4gemm6kernel13GemmUniversalIN4cute5tupleIJiiiiEEENS1_10collective13CollectiveMmaINS1_39MainloopSm90TmaGmmaRmemAWarpSpecializedILi7ENS5_IJNS4_1CILi1EEESB_SB_EEENS1_35KernelTmaWarpSpecializedCooperativeEEENS5_IJNSA_ILi128EEESF_NSA_ILi32EEEEEEfNS5_IJlSB_lEEEfNS5_IJSB_llEEENS4_8TiledMMAINS4_8MMA_AtomIJNS4_4SM904GMMA30MMA_64x128x8_F32TF32TF32_RS_TNILNSN_7ScaleInE1ELSP_1EEEEEENS4_6LayoutINS5_IJNSA_ILi2EEESB_SB_EEENS5_IJSB_NSA_ILi0EEESV_EEEEENS5_IJNS4_10UnderscoreESY_SY_EEEEENS4_13SM90_TMA_LOADENS4_14ComposedLayoutINS4_7SwizzleILi3ELi4ELi3EEENS4_18smem_ptr_flag_bitsILi32EEENSS_INS5_IJNSA_ILi8EEESG_EEENS5_IJSG_SB_EEEEEEEvNS4_8identityES11_NS12_INS13_ILi1ELi4ELi3EEES16_NSS_INS5_IJS17_S17_EEENS5_IJSB_S17_EEEEEEENS4_9Copy_AtomIJNS4_39AutoVectorizingCopyWithAssumedAlignmentILi128EEEfEEES1C_EENS_8epilogue10collective6detail29Sm90TmaWarpSpecializedAdapterINS1O_15DefaultEpilogueINS_10tfloat32_tESI_SI_NS1N_6thread17LinearCombinationIS1S_Li1EffLNS1T_9ScaleType4KindE0ELNS_15FloatRoundStyleE2ES1S_EENS1_15EpilogueDefaultEEEEEvvEEEEvNT_6ParamsE)
        /*0008*/ 	.word	0x000000a8


	//----- nvinfo : EIATTR_FRAME_SIZE
	.align		4
.L_16:
        /*000c*/ 	.byte	0x04, 0x11
        /*000e*/ 	.short	(.L_18 - .L_17)
	.align		4
.L_17:
        /*0010*/ 	.word	index@(_ZN7cutlass13device_kernelINS_4gemm6kernel13GemmUniversalIN4cute5tupleIJiiiiEEENS1_10collective13CollectiveMmaINS1_39MainloopSm90TmaGmmaRmemAWarpSpecializedILi7ENS5_IJNS4_1CILi1EEESB_SB_EEENS1_35KernelTmaWarpSpecializedCooperativeEEENS5_IJNSA_ILi128EEESF_NSA_ILi32EEEEEEfNS5_IJlSB_lEEEfNS5_IJSB_llEEENS4_8TiledMMAINS4_8MMA_AtomIJNS4_4SM904GMMA30MMA_64x128x8_F32TF32TF32_RS_TNILNSN_7ScaleInE1ELSP_1EEEEEENS4_6LayoutINS5_IJNSA_ILi2EEESB_SB_EEENS5_IJSB_NSA_ILi0EEESV_EEEEENS5_IJNS4_10UnderscoreESY_SY_EEEEENS4_13SM90_TMA_LOADENS4_14ComposedLayoutINS4_7SwizzleILi3ELi4ELi3EEENS4_18smem_ptr_flag_bitsILi32EEENSS_INS5_IJNSA_ILi8EEESG_EEENS5_IJSG_SB_EEEEEEEvNS4_8identityES11_NS12_INS13_ILi1ELi4ELi3EEES16_NSS_INS5_IJS17_S17_EEENS5_IJSB_S17_EEEEEEENS4_9Copy_AtomIJNS4_39AutoVectorizingCopyWithAssumedAlignmentILi128EEEfEEES1C_EENS_8epilogue10collective6detail29Sm90TmaWarpSpecializedAdapterINS1O_15DefaultEpilogueINS_10tfloat32_tESI_SI_NS1N_6thread17LinearCombinationIS1S_Li1EffLNS1T_9ScaleType4KindE0ELNS_15FloatRoundStyleE2ES1S_EENS1_15EpilogueDefaultEEEEEvvEEEEvNT_6ParamsE)
        /*0014*/ 	.word	0x00000000


	//----- nvinfo : EIATTR_MIN_STACK_SIZE
	.align		4
.L_18:
        /*0018*/ 	.byte	0x04, 0x12
        /*001a*/ 	.short	(.L_20 - .L_19)
	.align		4
.L_19:
        /*001c*/ 	.word	index@(_ZN7cutlass13device_kernelINS_4gemm6kernel13GemmUniversalIN4cute5tupleIJiiiiEEENS1_10collective13CollectiveMmaINS1_39MainloopSm90TmaGmmaRmemAWarpSpecializedILi7ENS5_IJNS4_1CILi1EEESB_SB_EEENS1_35KernelTmaWarpSpecializedCooperativeEEENS5_IJNSA_ILi128EEESF_NSA_ILi32EEEEEEfNS5_IJlSB_lEEEfNS5_IJSB_llEEENS4_8TiledMMAINS4_8MMA_AtomIJNS4_4SM904GMMA30MMA_64x128x8_F32TF32TF32_RS_TNILNSN_7ScaleInE1ELSP_1EEEEEENS4_6LayoutINS5_IJNSA_ILi2EEESB_SB_EEENS5_IJSB_NSA_ILi0EEESV_EEEEENS5_IJNS4_10UnderscoreESY_SY_EEEEENS4_13SM90_TMA_LOADENS4_14ComposedLayoutINS4_7SwizzleILi3ELi4ELi3EEENS4_18smem_ptr_flag_bitsILi32EEENSS_INS5_IJNSA_ILi8EEESG_EEENS5_IJSG_SB_EEEEEEEvNS4_8identityES11_NS12_INS13_ILi1ELi4ELi3EEES16_NSS_INS5_IJS17_S17_EEENS5_IJSB_S17_EEEEEEENS4_9Copy_AtomIJNS4_39AutoVectorizingCopyWithAssumedAlignmentILi128EEEfEEES1C_EENS_8epilogue10collective6detail29Sm90TmaWarpSpecializedAdapterINS1O_15DefaultEpilogueINS_10tfloat32_tESI_SI_NS1N_6thread17LinearCombinationIS1S_Li1EffLNS1T_9ScaleType4KindE0ELNS_15FloatRoundStyleE2ES1S_EENS1_15EpilogueDefaultEEEEEvvEEEEvNT_6ParamsE)
        /*0020*/ 	.word	0x00000000
.L_20:


//--------------------- .nv.compat                --------------------------
	.section	.nv.compat,"",@"SHT_CUDA_COMPAT_INFO"
	.align	4
        /*0000*/ 	.byte	0x02, 0x09, 0x01, 0x00, 0x02, 0x02, 0x04, 0x00, 0x02, 0x05, 0x05, 0x00, 0x03, 0x07, 0x01, 0x01
        /*0010*/ 	.byte	0x02, 0x03, 0x01, 0x00, 0x02, 0x06, 0x01, 0x00, 0x04, 0x0b, 0x08, 0x00, 0x00, 0x00, 0x00, 0x00
        /*0020*/ 	.byte	0x00, 0x00, 0x00, 0x00


//--------------------- .nv.info._ZN7cutlass13device_kernelINS_4gemm6kernel13GemmUniversalIN4cute5tupleIJiiiiEEENS1_10collective13CollectiveMmaINS1_39MainloopSm90TmaGmmaRmemAWarpSpecializedILi7ENS5_IJNS4_1CILi1EEESB_SB_EEENS1_35KernelTmaWarpSpecializedCooperativeEEENS5_IJNSA_ILi128EEESF_NSA_ILi32EEEEEEfNS5_IJlSB_lEEEfNS5_IJSB_llEEENS4_8TiledMMAINS4_8MMA_AtomIJNS4_4SM904GMMA30MMA_64x128x8_F32TF32TF32_RS_TNILNSN_7ScaleInE1ELSP_1EEEEEENS4_6LayoutINS5_IJNSA_ILi2EEESB_SB_EEENS5_IJSB_NSA_ILi0EEESV_EEEEENS5_IJNS4_10UnderscoreESY_SY_EEEEENS4_13SM90_TMA_LOADENS4_14ComposedLayoutINS4_7SwizzleILi3ELi4ELi3EEENS4_18smem_ptr_flag_bitsILi32EEENSS_INS5_IJNSA_ILi8EEESG_EEENS5_IJSG_SB_EEEEEEEvNS4_8identityES11_NS12_INS13_ILi1ELi4ELi3EEES16_NSS_INS5_IJS17_S17_EEENS5_IJSB_S17_EEEEEEENS4_9Copy_AtomIJNS4_39AutoVectorizingCopyWithAssumedAlignmentILi128EEEfEEES1C_EENS_8epilogue10collective6detail29Sm90TmaWarpSpecializedAdapterINS1O_15DefaultEpilogueINS_10tfloat32_tESI_SI_NS1N_6thread17LinearCombinationIS1S_Li1EffLNS1T_9ScaleType4KindE0ELNS_15FloatRoundStyleE2ES1S_EENS1_15EpilogueDefaultEEEEEvvEEEEvNT_6ParamsE --------------------------
	.section	.nv.info._ZN7cutlass13device_kernelINS_4gemm6kernel13GemmUniversalIN4cute5tupleIJiiiiEEENS1_10collective13CollectiveMmaINS1_39MainloopSm90TmaGmmaRmemAWarpSpecializedILi7ENS5_IJNS4_1CILi1EEESB_SB_EEENS1_35KernelTmaWarpSpecializedCooperativeEEENS5_IJNSA_ILi128EEESF_NSA_ILi32EEEEEEfNS5_IJlSB_lEEEfNS5_IJSB_llEEENS4_8TiledMMAINS4_8MMA_AtomIJNS4_4SM904GMMA30MMA_64x128x8_F32TF32TF32_RS_TNILNSN_7ScaleInE1ELSP_1EEEEEENS4_6LayoutINS5_IJNSA_ILi2EEESB_SB_EEENS5_IJSB_NSA_ILi0EEESV_EEEEENS5_IJNS4_10UnderscoreESY_SY_EEEEENS4_13SM90_TMA_LOADENS4_14ComposedLayoutINS4_7SwizzleILi3ELi4ELi3EEENS4_18smem_ptr_flag_bitsILi32EEENSS_INS5_IJNSA_ILi8EEESG_EEENS5_IJSG_SB_EEEEEEEvNS4_8identityES11_NS12_INS13_ILi1ELi4ELi3EEES16_NSS_INS5_IJS17_S17_EEENS5_IJSB_S17_EEEEEEENS4_9Copy_AtomIJNS4_39AutoVectorizingCopyWithAssumedAlignmentILi128EEEfEEES1C_EENS_8epilogue10collective6detail29Sm90TmaWarpSpecializedAdapterINS1O_15DefaultEpilogueINS_10tfloat32_tESI_SI_NS1N_6thread17LinearCombinationIS1S_Li1EffLNS1T_9ScaleType4KindE0ELNS_15FloatRoundStyleE2ES1S_EENS1_15EpilogueDefaultEEEEEvvEEEEvNT_6ParamsE,"",@"SHT_CUDA_INFO"
	.sectionflags	@""
	.align	4


	//----- nvinfo : EIATTR_CUDA_API_VERSION
	.align		4
        /*0000*/ 	.byte	0x04, 0x37
        /*0002*/ 	.short	(.L_22 - .L_21)
.L_21:
        /*0004*/ 	.word	0x00000082


	//----- nvinfo : EIATTR_KPARAM_INFO
	.align		4
.L_22:
        /*0008*/ 	.byte	0x04, 0x17
        /*000a*/ 	.short	(.L_24 - .L_23)
.L_23:
        /*000c*/ 	.word	0x00000000
        /*0010*/ 	.short	0x0000
        /*0012*/ 	.short	0x0070
        /*0014*/ 	.byte	0x00, 0xf0, 0x01, 0x10


	//----- nvinfo : EIATTR_SPARSE_MMA_MASK
	.align		4
.L_24:
        /*0018*/ 	.byte	0x03, 0x50
        /*001a*/ 	.short	0x0000


	//----- nvinfo : EIATTR_MAXREG_COUNT
	.align		4
        /*001c*/ 	.byte	0x03, 0x1b
        /*001e*/ 	.short	0x00a8


	//----- nvinfo : EIATTR_NUM_BARRIERS
	.align		4
        /*0020*/ 	.byte	0x02, 0x4c
        /*0022*/ 	.byte	0x01
	.zero		1


	//----- nvinfo : EIATTR_EXTERNS
	.align		4
        /*0024*/ 	.byte	0x04, 0x0f
        /*0026*/ 	.short	(.L_26 - .L_25)


	//   ....[0]....
	.align		4
.L_25:
        /*0028*/ 	.word	index@(__assertfail)


	//----- nvinfo : EIATTR_MERCURY_ISA_VERSION
	.align		4
.L_26:
        /*002c*/ 	.byte	0x03, 0x5f
        /*002e*/ 	.short	0x0101


	//----- nvinfo : EIATTR_INT_WARP_WIDE_INSTR_OFFSETS
	.align		4
        /*0030*/ 	.byte	0x04, 0x31
        /*0032*/ 	.short	(.L_28 - .L_27)


	//   ....[0]....
.L_27:
        /*0034*/ 	.word	0x00000420


	//   ....[1]....
        /*0038*/ 	.word	0x00000450


	//   ....[2]....
        /*003c*/ 	.word	0x00000530


	//----- nvinfo : EIATTR_COOP_GROUP_MASK_REGIDS
	.align		4
.L_28:
        /*0040*/ 	.byte	0x04, 0x29
        /*0042*/ 	.short	(.L_30 - .L_29)


	//   ....[0]....
.L_29:
        /*0044*/ 	.word	0xffffffff


	//   ....[1]....
        /*0048*/ 	.word	0xffffffff


	//   ....[2]....
        /*004c*/ 	.word	0xffffffff


	//   ....[3]....
        /*0050*/ 	.word	0xffffffff


	//   ....[4]....
        /*0054*/ 	.word	0x0500000f


	//----- nvinfo : EIATTR_COOP_GROUP_INSTR_OFFSETS
	.align		4
.L_30:
        /*0058*/ 	.byte	0x04, 0x28
        /*005a*/ 	.short	(.L_32 - .L_31)


	//   ....[0]....
.L_31:
        /*005c*/ 	.word	0x00000060


	//   ....[1]....
        /*0060*/ 	.word	0x00000070


	//   ....[2]....
        /*0064*/ 	.word	0x00000130


	//   ....[3]....
        /*0068*/ 	.word	0x00000320


	//   ....[4]....
        /*006c*/ 	.word	0x00008e90


	//----- nvinfo : EIATTR_REG_RECONFIG
	.align		4
.L_32:
        /*0070*/ 	.byte	0x01, 0x54
	.zero		2


	//----- nvinfo : EIATTR_SYSCALL_OFFSETS
	.align		4
        /*0074*/ 	.byte	0x04, 0x46
        /*0076*/ 	.short	(.L_34 - .L_33)


	//   ....[0]....
.L_33:
        /*0078*/ 	.word	0x000013e0


	//   ....[1]....
        /*007c*/ 	.word	0x00001510


	//   ....[2]....
        /*0080*/ 	.word	0x00001600


	//   ....[3]....
        /*0084*/ 	.word	0x00007930


	//   ....[4]....
        /*0088*/ 	.word	0x00007a60


	//----- nvinfo : EIATTR_MBARRIER_INSTR_OFFSETS
	.align		4
.L_34:
        /*008c*/ 	.byte	0x04, 0x39
        /*008e*/ 	.short	(.L_36 - .L_35)


	//   ....[0]....
.L_35:
        /*0090*/ 	.word	0x00000230
        /*0094*/ 	.word	0x000000ff
        /*0098*/ 	.word	0x00000000
        /*009c*/ 	.short	0x0100
        /*009e*/ 	.byte	0x08
	.zero		1


	//   ....[1]....
        /*00a0*/ 	.word	0x00000240
        /*00a4*/ 	.word	0x000000ff
        /*00a8*/ 	.word	0x00000038
        /*00ac*/ 	.short	0x0100
        /*00ae*/ 	.byte	0x08
	.zero		1


	//   ....[2]....
        /*00b0*/ 	.word	0x00000250
        /*00b4*/ 	.word	0x000000ff
        /*00b8*/ 	.word	0x00000008
        /*00bc*/ 	.short	0x0100
        /*00be*/ 	.byte	0x08
	.zero		1


	//   ....[3]....
        /*00c0*/ 	.word	0x00000260
        /*00c4*/ 	.word	0x000000ff
        /*00c8*/ 	.word	0x00000040
        /*00cc*/ 	.short	0x0100
        /*00ce*/ 	.byte	0x08
	.zero		1


	//   ....[4]....
        /*00d0*/ 	.word	0x00000270
        /*00d4*/ 	.word	0x000000ff
        /*00d8*/ 	.word	0x00000010
        /*00dc*/ 	.short	0x0100
        /*00de*/ 	.byte	0x08
	.zero		1


	//   ....[5]....
        /*00e0*/ 	.word	0x00000280
        /*00e4*/ 	.word	0x000000ff
        /*00e8*/ 	.word	0x00000048
        /*00ec*/ 	.short	0x0100
        /*00ee*/ 	.byte	0x08
	.zero		1


	//   ....[6]....
        /*00f0*/ 	.word	0x00000290
        /*00f4*/ 	.word	0x000000ff
        /*00f8*/ 	.word	0x00000018
        /*00fc*/ 	.short	0x0100
        /*00fe*/ 	.byte	0x08
	.zero		1


	//   ....[7]....
        /*0100*/ 	.word	0x000002a0
        /*0104*/ 	.word	0x000000ff
        /*0108*/ 	.word	0x00000050
        /*010c*/ 	.short	0x0100
        /*010e*/ 	.byte	0x08
	.zero		1


	//   ....[8]....
        /*0110*/ 	.word	0x000002b0
        /*0114*/ 	.word	0x000000ff
        /*0118*/ 	.word	0x00000020
        /*011c*/ 	.short	0x0100
        /*011e*/ 	.byte	0x08
	.zero		1


	//   ....[9]....
        /*0120*/ 	.word	0x000002c0
        /*0124*/ 	.word	0x000000ff
        /*0128*/ 	.word	0x00000058
        /*012c*/ 	.short	0x0100
        /*012e*/ 	.byte	0x08
	.zero		1


	//   ....[10]....
        /*0130*/ 	.word	0x000002d0
        /*0134*/ 	.word	0x000000ff
        /*0138*/ 	.word	0x00000028
        /*013c*/ 	.short	0x0100
        /*013e*/ 	.byte	0x08
	.zero		1


	//   ....[11]....
        /*0140*/ 	.word	0x000002e0
        /*0144*/ 	.word	0x000000ff
        /*0148*/ 	.word	0x00000060
        /*014c*/ 	.short	0x0100
        /*014e*/ 	.byte	0x08
	.zero		1


	//   ....[12]....
        /*0150*/ 	.word	0x000002f0
        /*0154*/ 	.word	0x000000ff
        /*0158*/ 	.word	0x00000030
        /*015c*/ 	.short	0x0100
        /*015e*/ 	.byte	0x08
	.zero		1


	//   ....[13]....
        /*0160*/ 	.word	0x00000300
        /*0164*/ 	.word	0x000000ff
        /*0168*/ 	.word	0x00000068
        /*016c*/ 	.short	0x0100
        /*016e*/ 	.byte	0x08
	.zero		1


	//   ....[14]....
        /*0170*/ 	.word	0x000005b0
        /*0174*/ 	.word	0x000000ff
        /*0178*/ 	.word	0x00000080
        /*017c*/ 	.short	0x0100
        /*017e*/ 	.byte	0x08
	.zero		1


	//   ....[15]....
        /*0180*/ 	.word	0x00000630
        /*0184*/ 	.word	0x000000ff
        /*0188*/ 	.word	0x00000088
        /*018c*/ 	.short	0x0100
        /*018e*/ 	.byte	0x08
	.zero		1


	//   ....[16]....
        /*0190*/ 	.word	0x000016a0
        /*0194*/ 	.word	0x00000003
        /*0198*/ 	.word	0x00000000
        /*019c*/ 	.short	0x010a
        /*019e*/ 	.byte	0x3f
	.zero		1


	//   ....[17]....
        /*01a0*/ 	.word	0x000016e0
        /*01a4*/ 	.word	0x00000003
        /*01a8*/ 	.word	0x00000000
        /*01ac*/ 	.short	0x010a
        /*01ae*/ 	.byte	0x3f
	.zero		1


	//   ....[18]....
        /*01b0*/ 	.word	0x00001820
        /*01b4*/ 	.word	0x00000003
        /*01b8*/ 	.word	0x00000000
        /*01bc*/ 	.short	0x010a
        /*01be*/ 	.byte	0x3f
	.zero		1


	//   ....[19]....
        /*01c0*/ 	.word	0x00001ba0
        /*01c4*/ 	.word	0x00000003
        /*01c8*/ 	.word	0x00000000
        /*01cc*/ 	.short	0x010a
        /*01ce*/ 	.byte	0x3f
	.zero		1


	//   ....[20]....
        /*01d0*/ 	.word	0x00001e60
        /*01d4*/ 	.word	0x00000007
        /*01d8*/ 	.word	0x00000000
        /*01dc*/ 	.short	0x010a
        /*01de*/ 	.byte	0x3f
	.zero		1


	//   ....[21]....
        /*01e0*/ 	.word	0x00002000
        /*01e4*/ 	.word	0x000000ff
        /*01e8*/ 	.word	0x00000000
        /*01ec*/ 	.short	0x0101
        /*01ee*/ 	.byte	0x05
	.zero		1


	//   ....[22]....
        /*01f0*/ 	.word	0x000021a0
        /*01f4*/ 	.word	0x00000007
        /*01f8*/ 	.word	0x00000000
        /*01fc*/ 	.short	0x010a
        /*01fe*/ 	.byte	0x3f
	.zero		1


	//   ....[23]....
        /*0200*/ 	.word	0x000024e0
        /*0204*/ 	.word	0x000000ff
        /*0208*/ 	.word	0x00000000
        /*020c*/ 	.short	0x0101
        /*020e*/ 	.byte	0x04
	.zero		1


	//   ....[24]....
        /*0210*/ 	.word	0x00002720
        /*0214*/ 	.word	0x000000ff
        /*0218*/ 	.word	0x00000000
        /*021c*/ 	.short	0x0101
        /*021e*/ 	.byte	0x04
	.zero		1


	//   ....[25]....
        /*0220*/ 	.word	0x00007c10
        /*0224*/ 	.word	0x00000004
        /*0228*/ 	.word	0x00000038
        /*022c*/ 	.short	0x010a
        /*022e*/ 	.byte	0x3f
	.zero		1


	//   ....[26]....
        /*0230*/ 	.word	0x00008390
        /*0234*/ 	.word	0x00000006
        /*0238*/ 	.word	0x00000088
        /*023c*/ 	.short	0x0101
        /*023e*/ 	.byte	0x3f
	.zero		1


	//   ....[27]....
        /*0240*/ 	.word	0x00008a90
        /*0244*/ 	.word	0x00000005
        /*0248*/ 	.word	0x00000000
        /*024c*/ 	.short	0x010a
        /*024e*/ 	.byte	0x3f
	.zero		1


	//   ....[28]....
        /*0250*/ 	.word	0x00008b10
        /*0254*/ 	.word	0x00000007
        /*0258*/ 	.word	0x00000000
        /*025c*/ 	.short	0x010a
        /*025e*/ 	.byte	0x3f
	.zero		1


	//   ....[29]....
        /*0260*/ 	.word	0x00008ba0
        /*0264*/ 	.word	0x00000006
        /*0268*/ 	.word	0x00000000
        /*026c*/ 	.short	0x010a
        /*026e*/ 	.byte	0x3f
	.zero		1


	//   ....[30]....
        /*0270*/ 	.word	0x00008c30
        /*0274*/ 	.word	0x00000009
        /*0278*/ 	.word	0x00000000
        /*027c*/ 	.short	0x010a
        /*027e*/ 	.byte	0x3f
	.zero		1


	//   ....[31]....
        /*0280*/ 	.word	0x00008cc0
        /*0284*/ 	.word	0x00000008
        /*0288*/ 	.word	0x00000000
        /*028c*/ 	.short	0x010a
        /*028e*/ 	.byte	0x3f
	.zero		1


	//   ....[32]....
        /*0290*/ 	.word	0x00008d50
        /*0294*/ 	.word	0x0000000b
        /*0298*/ 	.word	0x00000000
        /*029c*/ 	.short	0x010a
        /*029e*/ 	.byte	0x3f
	.zero		1


	//   ....[33]....
        /*02a0*/ 	.word	0x00008de0
        /*02a4*/ 	.word	0x00000003
        /*02a8*/ 	.word	0x00000000
        /*02ac*/ 	.short	0x010a
        /*02ae*/ 	.byte	0x3f
	.zero		1


	//   ....[34]....
        /*02b0*/ 	.word	0x00008ec0
        /*02b4*/ 	.word	0x00000003
        /*02b8*/ 	.word	0x00000000
        /*02bc*/ 	.short	0x010a
        /*02be*/ 	.byte	0x3f
	.zero		1


	//   ....[35]....
        /*02c0*/ 	.word	0x00008f10
        /*02c4*/ 	.word	0x00000003
        /*02c8*/ 	.word	0x00000000
        /*02cc*/ 	.short	0x010a
        /*02ce*/ 	.byte	0x3f
	.zero		1


	//   ....[36]....
        /*02d0*/ 	.word	0x00008f60
        /*02d4*/ 	.word	0x00000007
        /*02d8*/ 	.word	0x00000000
        /*02dc*/ 	.short	0x010a
        /*02de*/ 	.byte	0x3f
	.zero		1


	//   ....[37]....
        /*02e0*/ 	.word	0x00009030
        /*02e4*/ 	.word	0x00000004
        /*02e8*/ 	.word	0x00000038
        /*02ec*/ 	.short	0x010a
        /*02ee*/ 	.byte	0x3f
	.zero		1


	//   ....[38]....
        /*02f0*/ 	.word	0x00009100
        /*02f4*/ 	.word	0x00000005
        /*02f8*/ 	.word	0x00000000
        /*02fc*/ 	.short	0x010a
        /*02fe*/ 	.byte	0x3f
	.zero		1


	//   ....[39]....
        /*0300*/ 	.word	0x00009150
        /*0304*/ 	.word	0x00000007
        /*0308*/ 	.word	0x00000000
        /*030c*/ 	.short	0x010a
        /*030e*/ 	.byte	0x3f
	.zero		1


	//   ....[40]....
        /*0310*/ 	.word	0x000091a0
        /*0314*/ 	.word	0x00000006
        /*0318*/ 	.word	0x00000000
        /*031c*/ 	.short	0x010a
        /*031e*/ 	.byte	0x3f
	.zero		1


	//   ....[41]....
        /*0320*/ 	.word	0x000091f0
        /*0324*/ 	.word	0x00000009
        /*0328*/ 	.word	0x00000000
        /*032c*/ 	.short	0x010a
        /*032e*/ 	.byte	0x3f
	.zero		1


	//   ....[42]....
        /*0330*/ 	.word	0x00009240
        /*0334*/ 	.word	0x00000008
        /*0338*/ 	.word	0x00000000
        /*033c*/ 	.short	0x010a
        /*033e*/ 	.byte	0x3f
	.zero		1


	//   ....[43]....
        /*0340*/ 	.word	0x00009290
        /*0344*/ 	.word	0x0000000b
        /*0348*/ 	.word	0x00000000
        /*034c*/ 	.short	0x010a
        /*034e*/ 	.byte	0x3f
	.zero		1


	//----- nvinfo : EIATTR_NUM_MBARRIERS
	.align		4
.L_36:
        /*0350*/ 	.byte	0x03, 0x38
        /*0352*/ 	.short	0x0010


	//----- nvinfo : EIATTR_EXIT_INSTR_OFFSETS
	.align		4
        /*0354*/ 	.byte	0x04, 0x1c
        /*0356*/ 	.short	(.L_38 - .L_37)


	//   ....[0]....
.L_37:
        /*0358*/ 	.word	0x000006d0


	//   ....[1]....
        /*035c*/ 	.word	0x00000f90


	//   ....[2]....
        /*0360*/ 	.word	0x00006f70


	//   ....[3]....
        /*0364*/ 	.word	0x00007590


	//   ....[4]....
        /*0368*/ 	.word	0x00008e30


	//----- nvinfo : EIATTR_MAX_THREADS
	.align		4
.L_38:
        /*036c*/ 	.byte	0x04, 0x05
        /*036e*/ 	.short	(.L_40 - .L_39)
.L_39:
        /*0370*/ 	.word	0x00000180
        /*0374*/ 	.word	0x00000001
        /*0378*/ 	.word	0x00000001


	//----- nvinfo : EIATTR_CRS_STACK_SIZE
	.align		4
.L_40:
        /*037c*/ 	.byte	0x04, 0x1e
        /*037e*/ 	.short	(.L_42 - .L_41)
.L_41:
        /*0380*/ 	.word	0x00000000


	//----- nvinfo : EIATTR_CBANK_PARAM_SIZE
	.align		4
.L_42:
        /*0384*/ 	.byte	0x03, 0x19
        /*0386*/ 	.short	0x0470


	//----- nvinfo : EIATTR_PARAM_CBANK
	.align		4
        /*0388*/ 	.byte	0x04, 0x0a
        /*038a*/ 	.short	(.L_44 - .L_43)
	.align		4
.L_43:
        /*038c*/ 	.word	index@(.nv.constant0._ZN7cutlass13device_kernelINS_4gemm6kernel13GemmUniversalIN4cute5tupleIJiiiiEEENS1_10collective13CollectiveMmaINS1_39MainloopSm90TmaGmmaRmemAWarpSpecializedILi7ENS5_IJNS4_1CILi1EEESB_SB_EEENS1_35KernelTmaWarpSpecializedCooperativeEEENS5_IJNSA_ILi128EEESF_NSA_ILi32EEEEEEfNS5_IJlSB_lEEEfNS5_IJSB_llEEENS4_8TiledMMAINS4_8MMA_AtomIJNS4_4SM904GMMA30MMA_64x128x8_F32TF32TF32_RS_TNILNSN_7ScaleInE1ELSP_1EEEEEENS4_6LayoutINS5_IJNSA_ILi2EEESB_SB_EEENS5_IJSB_NSA_ILi0EEESV_EEEEENS5_IJNS4_10UnderscoreESY_SY_EEEEENS4_13SM90_TMA_LOADENS4_14ComposedLayoutINS4_7SwizzleILi3ELi4ELi3EEENS4_18smem_ptr_flag_bitsILi32EEENSS_INS5_IJNSA_ILi8EEESG_EEENS5_IJSG_SB_EEEEEEEvNS4_8identityES11_NS12_INS13_ILi1ELi4ELi3EEES16_NSS_INS5_IJS17_S17_EEENS5_IJSB_S17_EEEEEEENS4_9Copy_AtomIJNS4_39AutoVectorizingCopyWithAssumedAlignmentILi128EEEfEEES1C_EENS_8epilogue10collective6detail29Sm90TmaWarpSpecializedAdapterINS1O_15DefaultEpilogueINS_10tfloat32_tESI_SI_NS1N_6thread17LinearCombinationIS1S_Li1EffLNS1T_9ScaleType4KindE0ELNS_15FloatRoundStyleE2ES1S_EENS1_15EpilogueDefaultEEEEEvvEEEEvNT_6ParamsE)
        /*0390*/ 	.short	0x0210
        /*0392*/ 	.short	0x0470


	//----- nvinfo : EIATTR_SW_WAR
	.align		4
.L_44:
        /*0394*/ 	.byte	0x04, 0x36
        /*0396*/ 	.short	(.L_46 - .L_45)
.L_45:
        /*0398*/ 	.word	0x00000008
.L_46:


//--------------------- .nv.callgraph             --------------------------
	.section	.nv.callgraph,"",@"SHT_CUDA_CALLGRAPH"
	.align	4
	.sectionentsize	8
	.align		4
        /*0000*/ 	.word	0x00000000
	.align		4
        /*0004*/ 	.word	0xffffffff
	.align		4
        /*0008*/ 	.word	index@(_ZN7cutlass13device_kernelINS_4gemm6kernel13GemmUniversalIN4cute5tupleIJiiiiEEENS1_10collective13CollectiveMmaINS1_39MainloopSm90TmaGmmaRmemAWarpSpecializedILi7ENS5_IJNS4_1CILi1EEESB_SB_EEENS1_35KernelTmaWarpSpecializedCooperativeEEENS5_IJNSA_ILi128EEESF_NSA_ILi32EEEEEEfNS5_IJlSB_lEEEfNS5_IJSB_llEEENS4_8TiledMMAINS4_8MMA_AtomIJNS4_4SM904GMMA30MMA_64x128x8_F32TF32TF32_RS_TNILNSN_7ScaleInE1ELSP_1EEEEEENS4_6LayoutINS5_IJNSA_ILi2EEESB_SB_EEENS5_IJSB_NSA_ILi0EEESV_EEEEENS5_IJNS4_10UnderscoreESY_SY_EEEEENS4_13SM90_TMA_LOADENS4_14ComposedLayoutINS4_7SwizzleILi3ELi4ELi3EEENS4_18smem_ptr_flag_bitsILi32EEENSS_INS5_IJNSA_ILi8EEESG_EEENS5_IJSG_SB_EEEEEEEvNS4_8identityES11_NS12_INS13_ILi1ELi4ELi3EEES16_NSS_INS5_IJS17_S17_EEENS5_IJSB_S17_EEEEEEENS4_9Copy_AtomIJNS4_39AutoVectorizingCopyWithAssumedAlignmentILi128EEEfEEES1C_EENS_8epilogue10collective6detail29Sm90TmaWarpSpecializedAdapterINS1O_15DefaultEpilogueINS_10tfloat32_tESI_SI_NS1N_6thread17LinearCombinationIS1S_Li1EffLNS1T_9ScaleType4KindE0ELNS_15FloatRoundStyleE2ES1S_EENS1_15EpilogueDefaultEEEEEvvEEEEvNT_6ParamsE)
	.align		4
        /*000c*/ 	.word	index@(__assertfail)
	.align		4
        /*0010*/ 	.word	0x00000000
	.align		4
        /*0014*/ 	.word	0xfffffffe
	.align		4
        /*0018*/ 	.word	0x00000000
	.align		4
        /*001c*/ 	.word	0xfffffffd
	.align		4
        /*0020*/ 	.word	0x00000000
	.align		4
        /*0024*/ 	.word	0xfffffffc


//--------------------- .nv.constant4             --------------------------
	.section	.nv.constant4,"a",@progbits
	.align	8
	.align		8
.nv.constant4:
        /*0000*/ 	.dword	__assertfail
	.align		8
        /*0008*/ 	.dword	__unnamed_1
	.align		8
        /*0010*/ 	.dword	__unnamed_2
	.align		8
        /*0018*/ 	.dword	_ZN39_INTERNAL_16c7ba54_4_k_cu_cfe9a92f_29874cuda3std3__45__cpo5beginE
	.align		8
        /*0020*/ 	.dword	_ZN39_INTERNAL_16c7ba54_4_k_cu_cfe9a92f_29874cuda3std3__45__cpo3endE
	.align		8
        /*0028*/ 	.dword	_ZN39_INTERNAL_16c7ba54_4_k_cu_cfe9a92f_29874cuda3std3__45__cpo6cbeginE
	.align		8
        /*0030*/ 	.dword	_ZN39_INTERNAL_16c7ba54_4_k_cu_cfe9a92f_29874cuda3std3__45__cpo4cendE
	.align		8
        /*0038*/ 	.dword	_ZN39_INTERNAL_16c7ba54_4_k_cu_cfe9a92f_29874cuda3std3__441_GLOBAL__N__16c7ba54_4_k_cu_cfe9a92f_29876ignoreE
	.align		8
        /*0040*/ 	.dword	_ZN39_INTERNAL_16c7ba54_4_k_cu_cfe9a92f_29874cuda3std3__419piecewise_constructE
	.align		8
        /*0048*/ 	.dword	_ZN39_INTERNAL_16c7ba54_4_k_cu_cfe9a92f_29874cuda3std3__48in_placeE
	.align		8
        /*0050*/ 	.dword	_ZN39_INTERNAL_16c7ba54_4_k_cu_cfe9a92f_29874cuda3std6ranges3__45__cpo4swapE
	.align		8
        /*0058*/ 	.dword	_ZN39_INTERNAL_16c7ba54_4_k_cu_cfe9a92f_29874cuda3std6ranges3__45__cpo9iter_moveE
	.align		8
        /*0060*/ 	.dword	_ZN39_INTERNAL_16c7ba54_4_k_cu_cfe9a92f_29874cute7productE
	.align		8
        /*0068*/ 	.dword	_ZN39_INTERNAL_16c7ba54_4_k_cu_cfe9a92f_29874cute1_E
	.align		8
        /*0070*/ 	.dword	$str$24
	.align		8
        /*0078*/ 	.dword	$str$25


//--------------------- .text._ZN7cutlass13device_kernelINS_4gemm6kernel13GemmUniversalIN4cute5tupleIJiiiiEEENS1_10collective13CollectiveMmaINS1_39MainloopSm90TmaGmmaRmemAWarpSpecializedILi7ENS5_IJNS4_1CILi1EEESB_SB_EEENS1_35KernelTmaWarpSpecializedCooperativeEEENS5_IJNSA_ILi128EEESF_NSA_ILi32EEEEEEfNS5_IJlSB_lEEEfNS5_IJSB_llEEENS4_8TiledMMAINS4_8MMA_AtomIJNS4_4SM904GMMA30MMA_64x128x8_F32TF32TF32_RS_TNILNSN_7ScaleInE1ELSP_1EEEEEENS4_6LayoutINS5_IJNSA_ILi2EEESB_SB_EEENS5_IJSB_NSA_ILi0EEESV_EEEEENS5_IJNS4_10UnderscoreESY_SY_EEEEENS4_13SM90_TMA_LOADENS4_14ComposedLayoutINS4_7SwizzleILi3ELi4ELi3EEENS4_18smem_ptr_flag_bitsILi32EEENSS_INS5_IJNSA_ILi8EEESG_EEENS5_IJSG_SB_EEEEEEEvNS4_8identityES11_NS12_INS13_ILi1ELi4ELi3EEES16_NSS_INS5_IJS17_S17_EEENS5_IJSB_S17_EEEEEEENS4_9Copy_AtomIJNS4_39AutoVectorizingCopyWithAssumedAlignmentILi128EEEfEEES1C_EENS_8epilogue10collective6detail29Sm90TmaWarpSpecializedAdapterINS1O_15DefaultEpilogueINS_10tfloat32_tESI_SI_NS1N_6thread17LinearCombinationIS1S_Li1EffLNS1T_9ScaleType4KindE0ELNS_15FloatRoundStyleE2ES1S_EENS1_15EpilogueDefaultEEEEEvvEEEEvNT_6ParamsE --------------------------
	.section	.text._ZN7cutlass13device_kernelINS_4gemm6kernel13GemmUniversalIN4cute5tupleIJiiiiEEENS1_10collective13CollectiveMmaINS1_39MainloopSm90TmaGmmaRmemAWarpSpecializedILi7ENS5_IJNS4_1CILi1EEESB_SB_EEENS1_35KernelTmaWarpSpecializedCooperativeEEENS5_IJNSA_ILi128EEESF_NSA_ILi32EEEEEEfNS5_IJlSB_lEEEfNS5_IJSB_llEEENS4_8TiledMMAINS4_8MMA_AtomIJNS4_4SM904GMMA30MMA_64x128x8_F32TF32TF32_RS_TNILNSN_7ScaleInE1ELSP_1EEEEEENS4_6LayoutINS5_IJNSA_ILi2EEESB_SB_EEENS5_IJSB_NSA_ILi0EEESV_EEEEENS5_IJNS4_10UnderscoreESY_SY_EEEEENS4_13SM90_TMA_LOADENS4_14ComposedLayoutINS4_7SwizzleILi3ELi4ELi3EEENS4_18smem_ptr_flag_bitsILi32EEENSS_INS5_IJNSA_ILi8EEESG_EEENS5_IJSG_SB_EEEEEEEvNS4_8identityES11_NS12_INS13_ILi1ELi4ELi3EEES16_NSS_INS5_IJS17_S17_EEENS5_IJSB_S17_EEEEEEENS4_9Copy_AtomIJNS4_39AutoVectorizingCopyWithAssumedAlignmentILi128EEEfEEES1C_EENS_8epilogue10collective6detail29Sm90TmaWarpSpecializedAdapterINS1O_15DefaultEpilogueINS_10tfloat32_tESI_SI_NS1N_6thread17LinearCombinationIS1S_Li1EffLNS1T_9ScaleType4KindE0ELNS_15FloatRoundStyleE2ES1S_EENS1_15EpilogueDefaultEEEEEvvEEEEvNT_6ParamsE,"ax",@progbits
	.align	128
.text._ZN7cutlass13device_kernelINS_4gemm6kernel13GemmUniversalIN4cute5tupleIJiiiiEEENS1_10collective13CollectiveMmaINS1_39MainloopSm90TmaGmmaRmemAWarpSpecializedILi7ENS5_IJNS4_1CILi1EEESB_SB_EEENS1_35KernelTmaWarpSpecializedCooperativeEEENS5_IJNSA_ILi128EEESF_NSA_ILi32EEEEEEfNS5_IJlSB_lEEEfNS5_IJSB_llEEENS4_8TiledMMAINS4_8MMA_AtomIJNS4_4SM904GMMA30MMA_64x128x8_F32TF32TF32_RS_TNILNSN_7ScaleInE1ELSP_1EEEEEENS4_6LayoutINS5_IJNSA_ILi2EEESB_SB_EEENS5_IJSB_NSA_ILi0EEESV_EEEEENS5_IJNS4_10UnderscoreESY_SY_EEEEENS4_13SM90_TMA_LOADENS4_14ComposedLayoutINS4_7SwizzleILi3ELi4ELi3EEENS4_18smem_ptr_flag_bitsILi32EEENSS_INS5_IJNSA_ILi8EEESG_EEENS5_IJSG_SB_EEEEEEEvNS4_8identityES11_NS12_INS13_ILi1ELi4ELi3EEES16_NSS_INS5_IJS17_S17_EEENS5_IJSB_S17_EEEEEEENS4_9Copy_AtomIJNS4_39AutoVectorizingCopyWithAssumedAlignmentILi128EEEfEEES1C_EENS_8epilogue10collective6detail29Sm90TmaWarpSpecializedAdapterINS1O_15DefaultEpilogueINS_10tfloat32_tESI_SI_NS1N_6thread17LinearCombinationIS1S_Li1EffLNS1T_9ScaleType4KindE0ELNS_15FloatRoundStyleE2ES1S_EENS1_15EpilogueDefaultEEEEEvvEEEEvNT_6ParamsE:
        .type           _ZN7cutlass13device_kernelINS_4gemm6kernel13GemmUniversalIN4cute5tupleIJiiiiEEENS1_10collective13CollectiveMmaINS1_39MainloopSm90TmaGmmaRmemAWarpSpecializedILi7ENS5_IJNS4_1CILi1EEESB_SB_EEENS1_35KernelTmaWarpSpecializedCooperativeEEENS5_IJNSA_ILi128EEESF_NSA_ILi32EEEEEEfNS5_IJlSB_lEEEfNS5_IJSB_llEEENS4_8TiledMMAINS4_8MMA_AtomIJNS4_4SM904GMMA30MMA_64x128x8_F32TF32TF32_RS_TNILNSN_7ScaleInE1ELSP_1EEEEEENS4_6LayoutINS5_IJNSA_ILi2EEESB_SB_EEENS5_IJSB_NSA_ILi0EEESV_EEEEENS5_IJNS4_10UnderscoreESY_SY_EEEEENS4_13SM90_TMA_LOADENS4_14ComposedLayoutINS4_7SwizzleILi3ELi4ELi3EEENS4_18smem_ptr_flag_bitsILi32EEENSS_INS5_IJNSA_ILi8EEESG_EEENS5_IJSG_SB_EEEEEEEvNS4_8identityES11_NS12_INS13_ILi1ELi4ELi3EEES16_NSS_INS5_IJS17_S17_EEENS5_IJSB_S17_EEEEEEENS4_9Copy_AtomIJNS4_39AutoVectorizingCopyWithAssumedAlignmentILi128EEEfEEES1C_EENS_8epilogue10collective6detail29Sm90TmaWarpSpecializedAdapterINS1O_15DefaultEpilogueINS_10tfloat32_tESI_SI_NS1N_6thread17LinearCombinationIS1S_Li1EffLNS1T_9ScaleType4KindE0ELNS_15FloatRoundStyleE2ES1S_EENS1_15EpilogueDefaultEEEEEvvEEEEvNT_6ParamsE,@function
        .size           _ZN7cutlass13device_kernelINS_4gemm6kernel13GemmUniversalIN4cute5tupleIJiiiiEEENS1_10collective13CollectiveMmaINS1_39MainloopSm90TmaGmmaRmemAWarpSpecializedILi7ENS5_IJNS4_1CILi1EEESB_SB_EEENS1_35KernelTmaWarpSpecializedCooperativeEEENS5_IJNSA_ILi128EEESF_NSA_ILi32EEEEEEfNS5_IJlSB_lEEEfNS5_IJSB_llEEENS4_8TiledMMAINS4_8MMA_AtomIJNS4_4SM904GMMA30MMA_64x128x8_F32TF32TF32_RS_TNILNSN_7ScaleInE1ELSP_1EEEEEENS4_6LayoutINS5_IJNSA_ILi2EEESB_SB_EEENS5_IJSB_NSA_ILi0EEESV_EEEEENS5_IJNS4_10UnderscoreESY_SY_EEEEENS4_13SM90_TMA_LOADENS4_14ComposedLayoutINS4_7SwizzleILi3ELi4ELi3EEENS4_18smem_ptr_flag_bitsILi32EEENSS_INS5_IJNSA_ILi8EEESG_EEENS5_IJSG_SB_EEEEEEEvNS4_8identityES11_NS12_INS13_ILi1ELi4ELi3EEES16_NSS_INS5_IJS17_S17_EEENS5_IJSB_S17_EEEEEEENS4_9Copy_AtomIJNS4_39AutoVectorizingCopyWithAssumedAlignmentILi128EEEfEEES1C_EENS_8epilogue10collective6detail29Sm90TmaWarpSpecializedAdapterINS1O_15DefaultEpilogueINS_10tfloat32_tESI_SI_NS1N_6thread17LinearCombinationIS1S_Li1EffLNS1T_9ScaleType4KindE0ELNS_15FloatRoundStyleE2ES1S_EENS1_15EpilogueDefaultEEEEEvvEEEEvNT_6ParamsE,(.L_x_215 - _ZN7cutlass13device_kernelINS_4gemm6kernel13GemmUniversalIN4cute5tupleIJiiiiEEENS1_10collective13CollectiveMmaINS1_39MainloopSm90TmaGmmaRmemAWarpSpecializedILi7ENS5_IJNS4_1CILi1EEESB_SB_EEENS1_35KernelTmaWarpSpecializedCooperativeEEENS5_IJNSA_ILi128EEESF_NSA_ILi32EEEEEEfNS5_IJlSB_lEEEfNS5_IJSB_llEEENS4_8TiledMMAINS4_8MMA_AtomIJNS4_4SM904GMMA30MMA_64x128x8_F32TF32TF32_RS_TNILNSN_7ScaleInE1ELSP_1EEEEEENS4_6LayoutINS5_IJNSA_ILi2EEESB_SB_EEENS5_IJSB_NSA_ILi0EEESV_EEEEENS5_IJNS4_10UnderscoreESY_SY_EEEEENS4_13SM90_TMA_LOADENS4_14ComposedLayoutINS4_7SwizzleILi3ELi4ELi3EEENS4_18smem_ptr_flag_bitsILi32EEENSS_INS5_IJNSA_ILi8EEESG_EEENS5_IJSG_SB_EEEEEEEvNS4_8identityES11_NS12_INS13_ILi1ELi4ELi3EEES16_NSS_INS5_IJS17_S17_EEENS5_IJSB_S17_EEEEEEENS4_9Copy_AtomIJNS4_39AutoVectorizingCopyWithAssumedAlignmentILi128EEEfEEES1C_EENS_8epilogue10collective6detail29Sm90TmaWarpSpecializedAdapterINS1O_15DefaultEpilogueINS_10tfloat32_tESI_SI_NS1N_6thread17LinearCombinationIS1S_Li1EffLNS1T_9ScaleType4KindE0ELNS_15FloatRoundStyleE2ES1S_EENS1_15EpilogueDefaultEEEEEvvEEEEvNT_6ParamsE)
        .other          _ZN7cutlass13device_kernelINS_4gemm6kernel13GemmUniversalIN4cute5tupleIJiiiiEEENS1_10collective13CollectiveMmaINS1_39MainloopSm90TmaGmmaRmemAWarpSpecializedILi7ENS5_IJNS4_1CILi1EEESB_SB_EEENS1_35KernelTmaWarpSpecializedCooperativeEEENS5_IJNSA_ILi128EEESF_NSA_ILi32EEEEEEfNS5_IJlSB_lEEEfNS5_IJSB_llEEENS4_8TiledMMAINS4_8MMA_AtomIJNS4_4SM904GMMA30MMA_64x128x8_F32TF32TF32_RS_TNILNSN_7ScaleInE1ELSP_1EEEEEENS4_6LayoutINS5_IJNSA_ILi2EEESB_SB_EEENS5_IJSB_NSA_ILi0EEESV_EEEEENS5_IJNS4_10UnderscoreESY_SY_EEEEENS4_13SM90_TMA_LOADENS4_14ComposedLayoutINS4_7SwizzleILi3ELi4ELi3EEENS4_18smem_ptr_flag_bitsILi32EEENSS_INS5_IJNSA_ILi8EEESG_EEENS5_IJSG_SB_EEEEEEEvNS4_8identityES11_NS12_INS13_ILi1ELi4ELi3EEES16_NSS_INS5_IJS17_S17_EEENS5_IJSB_S17_EEEEEEENS4_9Copy_AtomIJNS4_39AutoVectorizingCopyWithAssumedAlignmentILi128EEEfEEES1C_EENS_8epilogue10collective6detail29Sm90TmaWarpSpecializedAdapterINS1O_15DefaultEpilogueINS_10tfloat32_tESI_SI_NS1N_6thread17LinearCombinationIS1S_Li1EffLNS1T_9ScaleType4KindE0ELNS_15FloatRoundStyleE2ES1S_EENS1_15EpilogueDefaultEEEEEvvEEEEvNT_6ParamsE,@"STO_CUDA_ENTRY STV_DEFAULT"
_ZN7cutlass13device_kernelINS_4gemm6kernel13GemmUniversalIN4cute5tupleIJiiiiEEENS1_10collective13CollectiveMmaINS1_39MainloopSm90TmaGmmaRmemAWarpSpecializedILi7ENS5_IJNS4_1CILi1EEESB_SB_EEENS1_35KernelTmaWarpSpecializedCooperativeEEENS5_IJNSA_ILi128EEESF_NSA_ILi32EEEEEEfNS5_IJlSB_lEEEfNS5_IJSB_llEEENS4_8TiledMMAINS4_8MMA_AtomIJNS4_4SM904GMMA30MMA_64x128x8_F32TF32TF32_RS_TNILNSN_7ScaleInE1ELSP_1EEEEEENS4_6LayoutINS5_IJNSA_ILi2EEESB_SB_EEENS5_IJSB_NSA_ILi0EEESV_EEEEENS5_IJNS4_10UnderscoreESY_SY_EEEEENS4_13SM90_TMA_LOADENS4_14ComposedLayoutINS4_7SwizzleILi3ELi4ELi3EEENS4_18smem_ptr_flag_bitsILi32EEENSS_INS5_IJNSA_ILi8EEESG_EEENS5_IJSG_SB_EEEEEEEvNS4_8identityES11_NS12_INS13_ILi1ELi4ELi3EEES16_NSS_INS5_IJS17_S17_EEENS5_IJSB_S17_EEEEEEENS4_9Copy_AtomIJNS4_39AutoVectorizingCopyWithAssumedAlignmentILi128EEEfEEES1C_EENS_8epilogue10collective6detail29Sm90TmaWarpSpecializedAdapterINS1O_15DefaultEpilogueINS_10tfloat32_tESI_SI_NS1N_6thread17LinearCombinationIS1S_Li1EffLNS1T_9ScaleType4KindE0ELNS_15FloatRoundStyleE2ES1S_EENS1_15EpilogueDefaultEEEEEvvEEEEvNT_6ParamsE:
[----:B------:R-:W0:Y:S01]  /*0000*/  LDC R1, c[0x0][0x28] ;  /* 0x00000a00ff017b82 */ /* 0x000e220000000800 */
[----:B------:R-:W1:Y:S01]  /*0010*/  S2R R0, SR_TID.X ;  /* 0x0000000000007919 */ /* 0x000e620000002100 */
[----:B------:R-:W-:Y:S01]  /*0020*/  ELECT P0, URZ, PT ;  /* 0x00000000003f782f */ /* 0x000fe20003800000 */
[----:B------:R-:W-:Y:S01]  /*0030*/  BSSY B0, `(.L_x_0) ;  /* 0x000000f000007945 */ /* 0x000fe20003800000 */
[--C-:B-1----:R-:W-:Y:S02]  /*0040*/  SHF.R.U32.HI R3, RZ, 0x5, R0.reuse ;  /* 0x00000005ff037819 */ /* 0x102fe40000011600 */
[----:B------:R-:W-:-:S03]  /*0050*/  SHF.R.U32.HI R7, RZ, 0x7, R0 ;  /* 0x00000007ff077819 */ /* 0x000fc60000011600 */
[----:B------:R-:W1:Y:S04]  /*0060*/  SHFL.IDX PT, R5, R3, RZ, 0x1f ;  /* 0x00001fff03057589 */ /* 0x000e6800000e0000 */
[----:B------:R2:W3:Y:S01]  /*0070*/  SHFL.IDX PT, R11, R7, RZ, 0x1f ;  /* 0x00001fff070b7589 */ /* 0x0004e200000e0000 */
[----:B-1----:R-:W-:-:S13]  /*0080*/  ISETP.NE.OR P0, PT, R5, RZ, !P0 ;  /* 0x000000ff0500720c */ /* 0x002fda0004705670 */
[----:B0-23--:R-:W-:Y:S05]  /*0090*/  @P0 BRA `(.L_x_1) ;  /* 0x0000000000200947 */ /* 0x00dfea0003800000 */
[----:B------:R-:W-:Y:S02]  /*00a0*/  ULDC.64 UR4, c[0x0][0x198] ;  /* 0x0000660000047ab9 */ /* 0x000fe40000000a00 */
[----:B------:R-:W-:Y:S02]  /*00b0*/  UIADD3 UR6, UP0, UR4, 0xf0, URZ ;  /* 0x000000f004067890 */ /* 0x000fe4000ff1e03f */
[----:B------:R-:W-:Y:S02]  /*00c0*/  UIADD3 UR4, UP1, UR4, 0x1f0, URZ ;  /* 0x000001f004047890 */ /* 0x000fe4000ff3e03f */
[----:B------:R-:W-:Y:S02]  /*00d0*/  UIADD3.X UR7, URZ, UR5, URZ, UP0, !UPT ;  /* 0x000000053f077290 */ /* 0x000fe400087fe43f */
[----:B------:R-:W-:-:S07]  /*00e0*/  UIADD3.X UR5, URZ, UR5, URZ, UP1, !UPT ;  /* 0x000000053f057290 */ /* 0x000fce0008ffe43f */
[----:B------:R0:W-:Y:S02]  /*00f0*/  UTMACCTL.PF [UR6] ;  /* 0x00000000060079b9 */ /* 0x0001e40008040000 */
[----:B------:R0:W-:Y:S02]  /*0100*/  UTMACCTL.PF [UR4] ;  /* 0x00000000040079b9 */ /* 0x0001e40008040000 */
[----:B0-----:R-:W-:Y:S01]  /*0110*/  NOP ;  /* 0x0000000000007918 */ /* 0x001fe20000000000 */
.L_x_1:
[----:B------:R-:W-:Y:S05]  /*0120*/  BSYNC B0 ;  /* 0x0000000000007941 */ /* 0x000fea0003800000 */
.L_x_0:
[----:B------:R-:W0:Y:S02]  /*0130*/  SHFL.IDX PT, R2, R3, RZ, 0x1f ;  /* 0x00001fff03027589 */ /* 0x000e2400000e0000 */
[----:B0-----:R-:W-:-:S13]  /*0140*/  ISETP.NE.AND P0, PT, R2, RZ, PT ;  /* 0x000000ff0200720c */ /* 0x001fda0003f05270 */
[----:B------:R-:W-:Y:S05]  /*0150*/  @P0 BRA `(.L_x_2) ;  /* 0x0000000000700947 */ /* 0x000fea0003800000 */
[----:B------:R-:W0:Y:S01]  /*0160*/  S2UR UR8, SR_CgaCtaId ;  /* 0x00000000000879c3 */ /* 0x000e220000008800 */
[----:B------:R-:W-:Y:S01]  /*0170*/  UMOV UR4, 0x400 ;  /* 0x0000040000047882 */ /* 0x000fe20000000000 */
[----:B------:R-:W-:Y:S01]  /*0180*/  UMOV UR5, 0x1 ;  /* 0x0000000100057882 */ /* 0x000fe20000000000 */
[----:B------:R-:W-:Y:S01]  /*0190*/  UMOV UR6, 0x100 ;  /* 0x0000010000067882 */ /* 0x000fe20000000000 */
[----:B------:R-:W-:Y:S01]  /*01a0*/  ELECT P0, URZ, PT ;  /* 0x00000000003f782f */ /* 0x000fe20003800000 */
[----:B------:R-:W-:-:S04]  /*01b0*/  UIADD3 UR6, -UR6, 0x100000, URZ ;  /* 0x0010000006067890 */ /* 0x000fc8000fffe13f */
[----:B------:R-:W-:Y:S02]  /*01c0*/  USHF.L.U32 UR7, UR6, 0xb, URZ ;  /* 0x0000000b06077899 */ /* 0x000fe4000800063f */
[----:B------:R-:W-:Y:S02]  /*01d0*/  USHF.L.U32 UR6, UR6, 0x1, URZ ;  /* 0x0000000106067899 */ /* 0x000fe4000800063f */
[----:B0-----:R-:W-:Y:S02]  /*01e0*/  ULEA UR8, UR8, UR4, 0x18 ;  /* 0x0000000408087291 */ /* 0x001fe4000f8ec03f */
[----:B------:R-:W-:-:S04]  /*01f0*/  UIADD3 UR4, -UR5, 0x100000, URZ ;  /* 0x0010000005047890 */ /* 0x000fc8000fffe13f */
[----:B------:R-:W-:Y:S02]  /*0200*/  USHF.L.U32 UR5, UR4, 0xb, URZ ;  /* 0x0000000b04057899 */ /* 0x000fe4000800063f */
[----:B------:R-:W-:Y:S01]  /*0210*/  USHF.L.U32 UR4, UR4, 0x1, URZ ;  /* 0x0000000104047899 */ /* 0x000fe2000800063f */
[----:B------:R-:W0:Y:S11]  /*0220*/  FENCE.VIEW.ASYNC.S ;  /* 0x00000000000073c6 */ /* 0x000e360000000000 */
[----:B0-----:R0:W1:Y:S01]  /*0230*/  SYNCS.EXCH.64 URZ, [UR8], UR4 ;  /* 0x00000004083f75b2 */ /* 0x0010620008000100 */
[----:B------:R0:W2:Y:S01]  /*0240*/  SYNCS.EXCH.64 URZ, [UR8+0x38], UR6 ;  /* 0x00003806083f75b2 */ /* 0x0000a20008000100 */
[----:B------:R0:W3:Y:S01]  /*0250*/  SYNCS.EXCH.64 URZ, [UR8+0x8], UR4 ;  /* 0x00000804083f75b2 */ /* 0x0000e20008000100 */
[----:B------:R0:W4:Y:S01]  /*0260*/  SYNCS.EXCH.64 URZ, [UR8+0x40], UR6 ;  /* 0x00004006083f75b2 */ /* 0x0001220008000100 */
[----:B------:R0:W0:Y:S01]  /*0270*/  SYNCS.EXCH.64 URZ, [UR8+0x10], UR4 ;  /* 0x00001004083f75b2 */ /* 0x0000220008000100 */
        /* <DEDUP_REMOVED lines=9> */
[----:B------:R-:W-:Y:S01]  /*0310*/  NOP ;  /* 0x0000000000007918 */ /* 0x000fe20000000000 */
.L_x_2:
[----:B------:R-:W5:Y:S01]  /*0320*/  SHFL.IDX PT, R3, R3, RZ, 0x1f ;  /* 0x00001fff03037589 */ /* 0x000f6200000e0000 */
[----:B------:R-:W-:Y:S01]  /*0330*/  ELECT P0, URZ, PT ;  /* 0x00000000003f782f */ /* 0x000fe20003800000 */
[----:B------:R-:W1:Y:S01]  /*0340*/  LDC R2, c[0x0][0x65c] ;  /* 0x00019700ff027b82 */ /* 0x000e620000000800 */
[----:B------:R-:W-:Y:S01]  /*0350*/  SHF.R.S32.HI R8, RZ, 0x1f, R5 ;  /* 0x0000001fff087819 */ /* 0x000fe20000011405 */
[----:B------:R-:W2:Y:S01]  /*0360*/  S2R R6, SR_CTAID.Y ;  /* 0x0000000000067919 */ /* 0x000ea20000002600 */
[----:B0-----:R-:W-:Y:S01]  /*0370*/  UMOV UR4, 0x20 ;  /* 0x0000002000047882 */ /* 0x001fe20000000000 */
[----:B------:R-:W-:Y:S01]  /*0380*/  NOP ;  /* 0x0000000000007918 */ /* 0x000fe20000000000 */
[----:B------:R-:W-:Y:S01]  /*0390*/  ISETP.NE.AND P2, PT, R11, RZ, PT ;  /* 0x000000ff0b00720c */ /* 0x000fe20003f45270 */
[----:B------:R-:W0:Y:S01]  /*03a0*/  S2R R4, SR_CTAID.X ;  /* 0x0000000000047919 */ /* 0x000e220000002500 */
[----:B------:R-:W-:Y:S01]  /*03b0*/  NOP ;  /* 0x0000000000007918 */ /* 0x000fe20000000000 */
[----:B------:R-:W-:-:S02]  /*03c0*/  LOP3.LUT R26, R26, 0xfffffffd, RZ, 0xc0, !PT ;  /* 0xfffffffd1a1a7812 */ /* 0x000fc400078ec0ff */
[----:B------:R-:W-:Y:S02]  /*03d0*/  LOP3.LUT R32, R0, 0x7f, RZ, 0xc0, !PT ;  /* 0x0000007f00207812 */ /* 0x000fe400078ec0ff */
[----:B-----5:R-:W-:Y:S02]  /*03e0*/  ISETP.NE.OR P0, PT, R3, RZ, !P0 ;  /* 0x000000ff0300720c */ /* 0x020fe40004705670 */
[----:B-1----:R-:W-:Y:S02]  /*03f0*/  ISETP.NE.AND P3, PT, R2, 0x1, PT ;  /* 0x000000010200780c */ /* 0x002fe40003f65270 */
[----:B------:R-:W-:-:S04]  /*0400*/  LEA.HI R3, R8, R5, RZ, 0x2 ;  /* 0x0000000508037211 */ /* 0x000fc800078f10ff */
[----:B------:R-:W-:-:S05]  /*0410*/  LOP3.LUT R10, R3, 0xfffffffc, RZ, 0xc0, !PT ;  /* 0xfffffffc030a7812 */ /* 0x000fca00078ec0ff */
[----:B------:R-:W-:Y:S01]  /*0420*/  VOTEU.ALL UP0, P0 ;  /* 0x00000000003f7886 */ /* 0x000fe20000000000 */
[----:B------:R-:W-:Y:S01]  /*0430*/  IMAD.IADD R3, R5, 0x1, -R10 ;  /* 0x0000000105037824 */ /* 0x000fe200078e0a0a */
[----:B------:R-:W0:Y:S01]  /*0440*/  @P3 LDC R17, c[0x0][0x10] ;  /* 0x00000400ff113b82 */ /* 0x000e220000000800 */
[----:B------:R-:W-:Y:S01]  /*0450*/  VOTEU.ALL UP1, P0 ;  /* 0x00000000003f7886 */ /* 0x000fe20000020000 */
[----:B--2---:R-:W-:Y:S01]  /*0460*/  @P3 IMAD.MOV.U32 R8, RZ, RZ, R6 ;  /* 0x000000ffff083224 */ /* 0x004fe200078e0006 */
[----:B------:R-:W-:Y:S01]  /*0470*/  @!UP0 UMOV UR6, 0x400 ;  /* 0x0000040000068882 */ /* 0x000fe20000000000 */
[----:B------:R-:W-:-:S04]  /*0480*/  @!UP0 UIADD3 UR4, -UR4, 0x100000, URZ ;  /* 0x0010000004048890 */ /* 0x000fc8000fffe13f */
[----:B------:R-:W-:Y:S02]  /*0490*/  @!UP0 USHF.L.U32 UR5, UR4, 0xb, URZ ;  /* 0x0000000b04058899 */ /* 0x000fe4000800063f */
[----:B------:R-:W-:Y:S01]  /*04a0*/  @!UP0 USHF.L.U32 UR4, UR4, 0x1, URZ ;  /* 0x0000000104048899 */ /* 0x000fe2000800063f */
[----:B------:R-:W-:Y:S01]  /*04b0*/  ISETP.NE.AND P1, PT, R3, 0x3, PT ;  /* 0x000000030300780c */ /* 0x000fe20003f25270 */
[----:B------:R-:W-:Y:S01]  /*04c0*/  @P3 IMAD.MOV.U32 R9, RZ, RZ, RZ ;  /* 0x000000ffff093224 */ /* 0x000fe200078e00ff */
[----:B------:R-:W-:Y:S01]  /*04d0*/  @P3 LOP3.LUT R26, R26, 0x2, RZ, 0xfc, !PT ;  /* 0x000000021a1a3812 */ /* 0x000fe200078efcff */
[----:B------:R-:W1:Y:S01]  /*04e0*/  @!UP0 S2UR UR7, SR_CgaCtaId ;  /* 0x00000000000789c3 */ /* 0x000e620000008800 */
[----:B------:R-:W-:-:S07]  /*04f0*/  IMAD.MOV.U32 R5, RZ, RZ, RZ ;  /* 0x000000ffff057224 */ /* 0x000fce00078e00ff */
[----:B------:R-:W2:Y:S01]  /*0500*/  @!P3 LDC R13, c[0x0][0xc] ;  /* 0x00000300ff0dbb82 */ /* 0x000ea20000000800 */
[----:B0-----:R-:W-:Y:S01]  /*0510*/  @P3 IMAD.WIDE.U32 R16, R4, R17, R8 ;  /* 0x0000001104103225 */ /* 0x001fe200078e0008 */
[----:B-1----:R-:W-:Y:S01]  /*0520*/  @!UP0 ULEA UR8, UR7, UR6, 0x18 ;  /* 0x0000000607088291 */ /* 0x002fe2000f8ec03f */
[----:B------:R-:W-:Y:S02]  /*0530*/  VOTEU.ALL UP0, P0 ;  /* 0x00000000003f7886 */ /* 0x000fe40000000000 */
[----:B------:R-:W-:Y:S01]  /*0540*/  ULDC UR6, c[0x0][0xc] ;  /* 0x0000030000067ab9 */ /* 0x000fe20000000800 */
[----:B------:R-:W-:Y:S01]  /*0550*/  ISETP.EQ.OR P0, PT, R3, RZ, !P1 ;  /* 0x000000ff0300720c */ /* 0x000fe20004f02670 */
[----:B------:R-:W-:-:S03]  /*0560*/  ULDC UR7, c[0x0][0x10] ;  /* 0x0000040000077ab9 */ /* 0x000fc60000000800 */
[C---:B------:R-:W-:Y:S01]  /*0570*/  ISETP.EQ.AND P0, PT, R11.reuse, RZ, P0 ;  /* 0x000000ff0b00720c */ /* 0x040fe20000702270 */
[----:B------:R-:W-:Y:S02]  /*0580*/  VIADD R11, R11, 0xffffffff ;  /* 0xffffffff0b0b7836 */ /* 0x000fe40000000000 */
[----:B--2---:R-:W-:Y:S01]  /*0590*/  @!P3 IMAD.WIDE.U32 R8, R13, R6, R4 ;  /* 0x000000060d08b225 */ /* 0x004fe200078e0004 */
[----:B------:R-:W0:Y:S02]  /*05a0*/  FENCE.VIEW.ASYNC.S ;  /* 0x00000000000073c6 */ /* 0x000e240000000000 */
[----:B0-----:R-:W3:Y:S01]  /*05b0*/  @!UP0 SYNCS.EXCH.64 URZ, [UR8+0x80], UR4 ;  /* 0x00008004083f85b2 */ /* 0x001ee20008000100 */
[----:B------:R-:W-:Y:S01]  /*05c0*/  SEL R18, RZ, 0x1, !P0 ;  /* 0x00000001ff127807 */ /* 0x000fe20004000000 */
[----:B------:R-:W-:Y:S01]  /*05d0*/  @P3 IMAD.MOV.U32 R13, RZ, RZ, RZ ;  /* 0x000000ffff0d3224 */ /* 0x000fe200078e00ff */
[----:B------:R-:W-:Y:S01]  /*05e0*/  ISETP.GE.U32.AND P1, PT, R11, 0x2, PT ;  /* 0x000000020b00780c */ /* 0x000fe20003f26070 */
[----:B------:R-:W-:-:S02]  /*05f0*/  @!P3 IMAD.MOV.U32 R16, RZ, RZ, R8 ;  /* 0x000000ffff10b224 */ /* 0x000fc400078e0008 */
[----:B------:R-:W-:Y:S01]  /*0600*/  @P3 IMAD.IADD R17, R17, 0x1, R13 ;  /* 0x0000000111113824 */ /* 0x000fe200078e020d */
[----:B------:R-:W-:Y:S01]  /*0610*/  SEL R18, R18, 0x2, P1 ;  /* 0x0000000212127807 */ /* 0x000fe20000800000 */
[----:B------:R-:W-:Y:S01]  /*0620*/  @!P3 IMAD.MOV.U32 R17, RZ, RZ, R9 ;  /* 0x000000ffff11b224 */ /* 0x000fe200078e0009 */
[----:B------:R0:W3:Y:S01]  /*0630*/  @!UP1 SYNCS.EXCH.64 URZ, [UR8+0x88], UR4 ;  /* 0x00008804083f95b2 */ /* 0x0000e20008000100 */
[----:B------:R-:W-:Y:S01]  /*0640*/  NOP ;  /* 0x0000000000007918 */ /* 0x000fe20000000000 */
[----:B0-----:R-:W-:-:S03]  /*0650*/  UIMAD.WIDE.U32 UR4, UR6, UR7, URZ ;  /* 0x00000007060472a5 */ /* 0x001fc6000f8e003f */
[----:B------:R-:W-:Y:S02]  /*0660*/  ULDC UR6, c[0x0][0x14] ;  /* 0x0000050000067ab9 */ /* 0x000fe40000000800 */
[----:B------:R-:W-:Y:S02]  /*0670*/  UIMAD.WIDE.U32 UR54, UR4, UR6, URZ ;  /* 0x00000006043672a5 */ /* 0x000fe4000f8e003f */
[----:B------:R-:W-:-:S04]  /*0680*/  UIMAD UR45, UR5, UR6, URZ ;  /* 0x00000006052d72a4 */ /* 0x000fc8000f8e023f */
[----:B------:R-:W-:Y:S01]  /*0690*/  UIADD3 UR45, UR55, UR45, URZ ;  /* 0x0000002d372d7290 */ /* 0x000fe2000fffe03f */
[----:B---34-:R-:W-:Y:S06]  /*06a0*/  BAR.SYNC.DEFER_BLOCKING 0x0 ;  /* 0x0000000000007b1d */ /* 0x018fec0000010000 */
[----:B------:R-:W-:Y:S05]  /*06b0*/  @!P2 BRA `(.L_x_3) ;  /* 0x000000680030a947 */ /* 0x000fea0003800000 */
[----:B------:R-:W-:-:S13]  /*06c0*/  ISETP.GT.U32.AND P0, PT, R11, 0x1, PT ;  /* 0x000000010b00780c */ /* 0x000fda0003f04070 */
[----:B------:R-:W-:Y:S05]  /*06d0*/  @P0 EXIT ;  /* 0x000000000000094d */ /* 0x000fea0003800000 */
[----:B------:R-:W-:Y:S01]  /*06e0*/  ULDC.64 UR4, c[0x0][0x650] ;  /* 0x0001940000047ab9 */ /* 0x000fe20000000a00 */
[----:B------:R-:W-:Y:S01]  /*06f0*/  PRMT R3, RZ, 0x7610, R3 ;  /* 0x00007610ff037816 */ /* 0x000fe20000000003 */
[----:B------:R-:W-:Y:S01]  /*0700*/  IMAD.MOV.U32 R103, RZ, RZ, -0x1 ;  /* 0xffffffffff677424 */ /* 0x000fe200078e00ff */
[----:B------:R-:W-:Y:S01]  /*0710*/  ISETP.GE.U32.AND P0, PT, R16, UR4, PT ;  /* 0x0000000410007c0c */ /* 0x000fe2000bf06070 */
[----:B------:R-:W-:Y:S02]  /*0720*/  IMAD.MOV.U32 R104, RZ, RZ, -0x1 ;  /* 0xffffffffff687424 */ /* 0x000fe400078e00ff */
[----:B------:R-:W-:Y:S01]  /*0730*/  IMAD.MOV.U32 R89, RZ, RZ, -0x1 ;  /* 0xffffffffff597424 */ /* 0x000fe200078e00ff */
[----:B------:R-:W-:-:S13]  /*0740*/  ISETP.GE.U32.AND.EX P0, PT, R17, UR5, PT, P0 ;  /* 0x0000000511007c0c */ /* 0x000fda000bf06100 */
[----:B------:R-:W-:Y:S05]  /*0750*/  @P0 BRA `(.L_x_4) ;  /* 0x0000000400540947 */ /* 0x000fea0003800000 */
[----:B------:R-:W0:Y:S01]  /*0760*/  LDC.64 R20, c[0x0][0x628] ;  /* 0x00018a00ff147b82 */ /* 0x000e220000000a00 */
[----:B------:R-:W-:Y:S02]  /*0770*/  IMAD.MOV.U32 R8, RZ, RZ, R16 ;  /* 0x000000ffff087224 */ /* 0x000fe400078e0010 */
[----:B------:R-:W-:-:S05]  /*0780*/  IMAD.MOV.U32 R9, RZ, RZ, R17 ;  /* 0x000000ffff097224 */ /* 0x000fca00078e0011 */
[----:B------:R-:W1:Y:S08]  /*0790*/  LDC R14, c[0x0][0x630] ;  /* 0x00018c00ff0e7b82 */ /* 0x000e700000000800 */
[----:B------:R-:W2:Y:S01]  /*07a0*/  LDC.64 R22, c[0x0][0x620] ;  /* 0x00018800ff167b82 */ /* 0x000ea20000000a00 */
[----:B0-----:R-:W-:-:S04]  /*07b0*/  ISETP.NE.U32.AND P0, PT, R20, RZ, PT ;  /* 0x000000ff1400720c */ /* 0x001fc80003f05070 */
[----:B------:R-:W-:-:S13]  /*07c0*/  ISETP.NE.AND.EX P0, PT, R21, RZ, PT, P0 ;  /* 0x000000ff1500720c */ /* 0x000fda0003f05300 */
[----:B-12---:R-:W-:Y:S05]  /*07d0*/  @!P0 BRA `(.L_x_5) ;  /* 0x0000000000288947 */ /* 0x006fea0003800000 */
[----:B------:R-:W0:Y:S02]  /*07e0*/  LDC R3, c[0x0][0x634] ;  /* 0x00018d00ff037b82 */ /* 0x000e240000000800 */
[----:B0-----:R-:W-:-:S05]  /*07f0*/  IADD3 R3, P0, R16, R3, RZ ;  /* 0x0000000310037210 */ /* 0x001fca0007f1e0ff */
[----:B------:R-:W-:-:S04]  /*0800*/  IMAD.X R15, RZ, RZ, R17, P0 ;  /* 0x000000ffff0f7224 */ /* 0x000fc800000e0611 */
[----:B------:R-:W-:-:S04]  /*0810*/  IMAD.WIDE.U32 R8, R15, R20, RZ ;  /* 0x000000140f087225 */ /* 0x000fc800078e00ff */
[----:B------:R-:W-:-:S04]  /*0820*/  IMAD.WIDE.U32 R10, P0, R3, R21, R8 ;  /* 0x00000015030a7225 */ /* 0x000fc80007800008 */
[----:B------:R-:W-:-:S04]  /*0830*/  IMAD.WIDE.U32 R8, R3, R20, RZ ;  /* 0x0000001403087225 */ /* 0x000fc800078e00ff */
[----:B------:R-:W-:Y:S01]  /*0840*/  IMAD.X R13, RZ, RZ, RZ, P0 ;  /* 0x000000ffff0d7224 */ /* 0x000fe200000e06ff */
[----:B------:R-:W-:Y:S01]  /*0850*/  IADD3 RZ, P0, R9, R10, RZ ;  /* 0x0000000a09ff7210 */ /* 0x000fe20007f1e0ff */
[----:B------:R-:W-:-:S04]  /*0860*/  IMAD.MOV.U32 R12, RZ, RZ, R11 ;  /* 0x000000ffff0c7224 */ /* 0x000fc800078e000b */
[----:B------:R-:W-:-:S08]  /*0870*/  IMAD.WIDE.U32.X R8, R15, R21, R12, P0 ;  /* 0x000000150f087225 */ /* 0x000fd000000e040c */
.L_x_5:
[-CC-:B------:R-:W-:Y:S01]  /*0880*/  SHF.R.U64 R89, R8, R14.reuse, R9.reuse ;  /* 0x0000000e08597219 */ /* 0x180fe20000001209 */
[----:B------:R-:W0:Y:S01]  /*0890*/  LDC R12, c[0x0][0x618] ;  /* 0x00018600ff0c7b82 */ /* 0x000e220000000800 */
[----:B------:R-:W-:Y:S01]  /*08a0*/  SHF.R.U32.HI R5, RZ, R14, R9 ;  /* 0x0000000eff057219 */ /* 0x000fe20000011609 */
[----:B------:R-:W-:Y:S01]  /*08b0*/  ULDC UR4, c[0x0][0x150] ;  /* 0x0000540000047ab9 */ /* 0x000fe20000000800 */
[----:B------:R-:W-:Y:S02]  /*08c0*/  IADD3 R11, P0, RZ, -R89, RZ ;  /* 0x80000059ff0b7210 */ /* 0x000fe40007f1e0ff */
[----:B------:R-:W-:-:S03]  /*08d0*/  I2FP.F32.U32 R3, R4 ;  /* 0x0000000400037245 */ /* 0x000fc60000201000 */
[----:B------:R-:W1:Y:S01]  /*08e0*/  LDC.64 R24, c[0x0][0x640] ;  /* 0x00019000ff187b82 */ /* 0x000e620000000a00 */
[----:B------:R-:W-:Y:S02]  /*08f0*/  IMAD.X R13, RZ, RZ, ~R5, P0 ;  /* 0x000000ffff0d7224 */ /* 0x000fe400000e0e05 */
[----:B------:R-:W-:Y:S01]  /*0900*/  FMUL R3, R3, UR4 ;  /* 0x0000000403037c20 */ /* 0x000fe20008400000 */
[----:B------:R-:W-:Y:S01]  /*0910*/  IMAD.WIDE.U32 R8, R11, R22, R16 ;  /* 0x000000160b087225 */ /* 0x000fe200078e0010 */
[----:B------:R-:W-:-:S03]  /*0920*/  ULDC UR4, c[0x0][0x154] ;  /* 0x0000550000047ab9 */ /* 0x000fc60000000800 */
[----:B------:R-:W-:Y:S01]  /*0930*/  IMAD R10, R13, R22, RZ ;  /* 0x000000160d0a7224 */ /* 0x000fe200078e02ff */
[----:B------:R-:W2:Y:S01]  /*0940*/  LDC R5, c[0x0][0x144] ;  /* 0x00005100ff057b82 */ /* 0x000ea20000000800 */
[----:B------:R-:W3:Y:S02]  /*0950*/  F2I.U32.TRUNC.NTZ R3, R3 ;  /* 0x0000000300037305 */ /* 0x000ee4000020f000 */
[----:B------:R-:W-:-:S04]  /*0960*/  IMAD R11, R11, R23, R10 ;  /* 0x000000170b0b7224 */ /* 0x000fc800078e020a */
[----:B------:R-:W-:Y:S01]  /*0970*/  IMAD.IADD R9, R9, 0x1, R11 ;  /* 0x0000000109097824 */ /* 0x000fe200078e020b */
[----:B------:R-:W4:Y:S01]  /*0980*/  LDC R14, c[0x0][0x608] ;  /* 0x00018200ff0e7b82 */ /* 0x000f220000000800 */
[----:B------:R-:W-:-:S03]  /*0990*/  IMAD.MOV.U32 R11, RZ, RZ, -0x1 ;  /* 0xffffffffff0b7424 */ /* 0x000fc600078e00ff */
[----:B0-----:R-:W-:Y:S02]  /*09a0*/  SHF.R.U64 R20, R8, R12, R9 ;  /* 0x0000000c08147219 */ /* 0x001fe40000001209 */
[----:B------:R-:W-:Y:S02]  /*09b0*/  I2FP.F32.U32 R8, R6 ;  /* 0x0000000600087245 */ /* 0x000fe40000201000 */
[----:B------:R-:W0:Y:S01]  /*09c0*/  LDC R22, c[0x0][0x658] ;  /* 0x00019600ff167b82 */ /* 0x000e220000000800 */
[----:B-1----:R-:W-:Y:S01]  /*09d0*/  ISETP.NE.U32.AND P0, PT, R24, RZ, PT ;  /* 0x000000ff1800720c */ /* 0x002fe20003f05070 */
[----:B---3--:R-:W-:Y:S01]  /*09e0*/  IMAD.MOV R10, RZ, RZ, -R3 ;  /* 0x000000ffff0a7224 */ /* 0x008fe200078e0a03 */
[----:B------:R-:W-:Y:S01]  /*09f0*/  SHF.R.U32.HI R9, RZ, R12, R9 ;  /* 0x0000000cff097219 */ /* 0x000fe20000011609 */
[----:B------:R-:W-:Y:S01]  /*0a00*/  FMUL R8, R8, UR4 ;  /* 0x0000000408087c20 */ /* 0x000fe20008400000 */
[----:B------:R-:W-:-:S03]  /*0a10*/  ISETP.NE.AND.EX P0, PT, R25, RZ, PT, P0 ;  /* 0x000000ff1900720c */ /* 0x000fc60003f05300 */
[----:B------:R-:W1:Y:S01]  /*0a20*/  LDC R15, c[0x0][0x148] ;  /* 0x00005200ff0f7b82 */ /* 0x000e620000000800 */
[----:B--2---:R-:W-:-:S07]  /*0a30*/  IMAD R3, R5, R10, R4 ;  /* 0x0000000a05037224 */ /* 0x004fce00078e0204 */
[----:B------:R-:W2:Y:S01]  /*0a40*/  LDC R21, c[0x0][0x600] ;  /* 0x00018000ff157b82 */ /* 0x000ea20000000800 */
[-CC-:B----4-:R-:W-:Y:S02]  /*0a50*/  SHF.R.U64 R26, R20, R14.reuse, R9.reuse ;  /* 0x0000000e141a7219 */ /* 0x190fe40000001209 */
[----:B------:R-:W-:Y:S01]  /*0a60*/  SHF.R.U32.HI R5, RZ, R14, R9 ;  /* 0x0000000eff057219 */ /* 0x000fe20000011609 */
[----:B------:R-:W-:Y:S01]  /*0a70*/  IMAD.MOV.U32 R9, RZ, RZ, 0x1 ;  /* 0x00000001ff097424 */ /* 0x000fe200078e00ff */
[----:B------:R3:W4:Y:S03]  /*0a80*/  F2I.U32.TRUNC.NTZ R14, R8 ;  /* 0x00000008000e7305 */ /* 0x000726000020f000 */
[----:B------:R-:W1:Y:S01]  /*0a90*/  LDC R23, c[0x0][0x648] ;  /* 0x00019200ff177b82 */ /* 0x000e620000000800 */
[-C--:B0-----:R-:W-:Y:S02]  /*0aa0*/  SHF.L.U32 R4, R11, R22.reuse, RZ ;  /* 0x000000160b047219 */ /* 0x081fe400000006ff */
[----:B------:R-:W-:-:S02]  /*0ab0*/  SHF.R.U64 R28, R26, R22, R5 ;  /* 0x000000161a1c7219 */ /* 0x000fc40000001205 */
[----:B------:R-:W-:Y:S02]  /*0ac0*/  LOP3.LUT R13, RZ, R4, RZ, 0x33, !PT ;  /* 0x00000004ff0d7212 */ /* 0x000fe400078e33ff */
[-C--:B------:R-:W-:Y:S01]  /*0ad0*/  SHF.R.U32.HI R5, RZ, R22.reuse, R5 ;  /* 0x00000016ff057219 */ /* 0x080fe20000011605 */
[----:B------:R-:W0:Y:S01]  /*0ae0*/  LDC R27, c[0x0][0x638] ;  /* 0x00018e00ff1b7b82 */ /* 0x000e220000000800 */
[----:B------:R-:W-:Y:S01]  /*0af0*/  SHF.L.U32 R12, R9, R22, RZ ;  /* 0x00000016090c7219 */ /* 0x000fe200000006ff */
[----:B------:R-:W-:-:S06]  /*0b00*/  IMAD.MOV.U32 R4, RZ, RZ, R28 ;  /* 0x000000ffff047224 */ /* 0x000fcc00078e001c */
[----:B------:R-:W0:Y:S01]  /*0b10*/  LDC R103, c[0x0][0x610] ;  /* 0x00018400ff677b82 */ /* 0x000e220000000800 */
[----:B---34-:R-:W-:Y:S05]  /*0b20*/  @!P0 BRA `(.L_x_6) ;  /* 0x0000000000288947 */ /* 0x018fea0003800000 */
[----:B------:R-:W3:Y:S02]  /*0b30*/  LDC R11, c[0x0][0x64c] ;  /* 0x00019300ff0b7b82 */ /* 0x000ee40000000800 */
[----:B---3--:R-:W-:-:S05]  /*0b40*/  IADD3 R11, P0, R28, R11, RZ ;  /* 0x0000000b1c0b7210 */ /* 0x008fca0007f1e0ff */
        /* <DEDUP_REMOVED lines=8> */
.L_x_6:
[----:B-1----:R-:W-:Y:S01]  /*0bd0*/  SHF.R.U64 R4, R4, R23, R5 ;  /* 0x0000001704047219 */ /* 0x002fe20000001205 */
[----:B--2---:R-:W-:Y:S01]  /*0be0*/  VIADD R5, R21, 0xffffffff ;  /* 0xffffffff15057836 */ /* 0x004fe20000000000 */
[----:B------:R-:W-:Y:S01]  /*0bf0*/  LOP3.LUT R13, R26, R13, RZ, 0xc0, !PT ;  /* 0x0000000d1a0d7212 */ /* 0x000fe200078ec0ff */
[----:B------:R-:W-:Y:S02]  /*0c00*/  IMAD.MOV R14, RZ, RZ, -R14 ;  /* 0x000000ffff0e7224 */ /* 0x000fe400078e0a0e */
[----:B------:R-:W-:Y:S01]  /*0c10*/  IMAD.MOV R8, RZ, RZ, -R4 ;  /* 0x000000ffff087224 */ /* 0x000fe200078e0a04 */
[----:B------:R-:W-:Y:S01]  /*0c20*/  LOP3.LUT R5, R20, R5, RZ, 0xc0, !PT ;  /* 0x0000000514057212 */ /* 0x000fe200078ec0ff */
[----:B------:R-:W-:Y:S02]  /*0c30*/  IMAD R12, R12, R4, R13 ;  /* 0x000000040c0c7224 */ /* 0x000fe400078e020d */
[----:B------:R-:W-:Y:S02]  /*0c40*/  @P3 IMAD R3, R15, R14, R6 ;  /* 0x0000000e0f033224 */ /* 0x000fe400078e0206 */
[----:B0-----:R-:W-:-:S02]  /*0c50*/  IMAD R4, R8, R27, R28 ;  /* 0x0000001b08047224 */ /* 0x001fc400078e021c */
[----:B------:R-:W-:Y:S02]  /*0c60*/  IMAD R103, R12, R103, R3 ;  /* 0x000000670c677224 */ /* 0x000fe400078e0203 */
[----:B------:R-:W-:Y:S02]  /*0c70*/  IMAD R4, R4, R21, R5 ;  /* 0x0000001504047224 */ /* 0x000fe400078e0205 */
[----:B------:R-:W-:-:S03]  /*0c80*/  IMAD.MOV.U32 R3, RZ, RZ, 0x1 ;  /* 0x00000001ff037424 */ /* 0x000fc600078e00ff */
[----:B------:R-:W-:Y:S02]  /*0c90*/  SEL R104, R4, R103, !P3 ;  /* 0x0000006704687207 */ /* 0x000fe40005800000 */
[----:B------:R-:W-:-:S07]  /*0ca0*/  SEL R103, R103, R4, !P3 ;  /* 0x0000000467677207 */ /* 0x000fce0005800000 */
.L_x_4:
[----:B------:R-:W-:-:S08]  /*0cb0*/  NOP ;  /* 0x0000000000007918 */ /* 0x000fd00000000000 */
[----:B------:R-:W0:Y:S02]  /*0cc0*/  USETMAXREG.TRY_ALLOC.CTAPOOL UP0, 0xe8 ;  /* 0x000000e8000079c8 */ /* 0x000e240008000600 */
[----:B0-----:R-:W-:-:S13]  /*0cd0*/  PLOP3.LUT P0, PT, PT, PT, UP0, 0x80, 0x0 ;  /* 0x000000000000781c */ /* 0x001fda0003f0f008 */
[----:B------:R-:W-:Y:S05]  /*0ce0*/  @!P0 BRA `(.L_x_4) ;  /* 0xfffffffc00f08947 */ /* 0x000fea000383ffff */
[----:B------:R-:W-:Y:S01]  /*0cf0*/  ULDC.64 UR4, c[0x0][0x598] ;  /* 0x0001660000047ab9 */ /* 0x000fe20000000a00 */
[----:B------:R-:W-:Y:S01]  /*0d00*/  ULDC.64 UR36, c[0x0][0x208] ;  /* 0x0000820000247ab9 */ /* 0x000fe20000000a00 */
[----:B------:R-:W-:-:S04]  /*0d10*/  ISETP.NE.U32.AND P0, PT, RZ, UR4, PT ;  /* 0x00000004ff007c0c */ /* 0x000fc8000bf05070 */
[----:B------:R-:W-:-:S13]  /*0d20*/  ISETP.NE.AND.EX P0, PT, RZ, UR5, PT, P0 ;  /* 0x00000005ff007c0c */ /* 0x000fda000bf05300 */
[----:B------:R-:W-:Y:S05]  /*0d30*/  @!P0 BRA `(.L_x_7) ;  /* 0x00000000001c8947 */ /* 0x000fea0003800000 */
[----:B------:R-:W0:Y:S02]  /*0d40*/  LDC.64 R4, c[0x0][0x598] ;  /* 0x00016600ff047b82 */ /* 0x000e240000000a00 */
[----:B0-----:R-:W2:Y:S02]  /*0d50*/  LDG.E.64 R4, desc[UR36][R4.64] ;  /* 0x0000002404047981 */ /* 0x001ea4000c1e1b00 */
[----:B--2---:R-:W-:-:S04]  /*0d60*/  ISETP.NE.U32.AND P0, PT, R4, RZ, PT ;  /* 0x000000ff0400720c */ /* 0x004fc80003f05070 */
[----:B------:R-:W-:-:S13]  /*0d70*/  ISETP.NE.AND.EX P0, PT, R5, RZ, PT, P0 ;  /* 0x000000ff0500720c */ /* 0x000fda0003f05300 */
[----:B------:R-:W-:Y:S05]  /*0d80*/  @!P0 BRA `(.L_x_7) ;  /* 0x0000000000088947 */ /* 0x000fea0003800000 */
[----:B------:R0:W5:Y:S01]  /*0d90*/  LD.E R88, desc[UR36][R4.64] ;  /* 0x0000002404587980 */ /* 0x000162000c101900 */
[----:B------:R-:W-:Y:S05]  /*0da0*/  BRA `(.L_x_8) ;  /* 0x0000000000247947 */ /* 0x000fea0003800000 */
.L_x_7:
[----:B------:R-:W-:Y:S02]  /*0db0*/  ULDC.64 UR4, c[0x0][0x588] ;  /* 0x0001620000047ab9 */ /* 0x000fe40000000a00 */
[----:B------:R-:W-:-:S04]  /*0dc0*/  ISETP.NE.U32.AND P0, PT, RZ, UR4, PT ;  /* 0x00000004ff007c0c */ /* 0x000fc8000bf05070 */
[----:B------:R-:W-:-:S13]  /*0dd0*/  ISETP.NE.AND.EX P0, PT, RZ, UR5, PT, P0 ;  /* 0x00000005ff007c0c */ /* 0x000fda000bf05300 */
[----:B------:R-:W-:Y:S05]  /*0de0*/  @!P0 BRA `(.L_x_9) ;  /* 0x00000000000c8947 */ /* 0x000fea0003800000 */
[----:B------:R-:W0:Y:S02]  /*0df0*/  LDC.64 R4, c[0x0][0x588] ;  /* 0x00016200ff047b82 */ /* 0x000e240000000a00 */
[----:B0-----:R1:W5:Y:S01]  /*0e00*/  LDG.E R88, desc[UR36][R4.64] ;  /* 0x0000002404587981 */ /* 0x001362000c1e1900 */
[----:B------:R-:W-:Y:S05]  /*0e10*/  BRA `(.L_x_8) ;  /* 0x0000000000087947 */ /* 0x000fea0003800000 */
.L_x_9:
[----:B------:R-:W-:Y:S02]  /*0e20*/  ULDC UR4, c[0x0][0x580] ;  /* 0x0001600000047ab9 */ /* 0x000fe40000000800 */
[----:B------:R-:W-:-:S07]  /*0e30*/  IMAD.U32 R88, RZ, RZ, UR4 ;  /* 0x00000004ff587e24 */ /* 0x000fce000f8e00ff */
.L_x_8:
[----:B------:R-:W-:Y:S02]  /*0e40*/  ULDC.64 UR4, c[0x0][0x5a0] ;  /* 0x0001680000047ab9 */ /* 0x000fe40000000a00 */
[----:B------:R-:W-:-:S04]  /*0e50*/  ISETP.NE.U32.AND P0, PT, RZ, UR4, PT ;  /* 0x00000004ff007c0c */ /* 0x000fc8000bf05070 */
[----:B------:R-:W-:-:S13]  /*0e60*/  ISETP.NE.AND.EX P0, PT, RZ, UR5, PT, P0 ;  /* 0x00000005ff007c0c */ /* 0x000fda000bf05300 */
[----:B------:R-:W-:Y:S05]  /*0e70*/  @!P0 BRA `(.L_x_10) ;  /* 0x00000000001c8947 */ /* 0x000fea0003800000 */
[----:B01----:R-:W0:Y:S02]  /*0e80*/  LDC.64 R4, c[0x0][0x5a0] ;  /* 0x00016800ff047b82 */ /* 0x003e240000000a00 */
[----:B0-----:R-:W2:Y:S02]  /*0e90*/  LDG.E.64 R4, desc[UR36][R4.64] ;  /* 0x0000002404047981 */ /* 0x001ea4000c1e1b00 */
[----:B--2---:R-:W-:-:S04]  /*0ea0*/  ISETP.NE.U32.AND P0, PT, R4, RZ, PT ;  /* 0x000000ff0400720c */ /* 0x004fc80003f05070 */
[----:B------:R-:W-:-:S13]  /*0eb0*/  ISETP.NE.AND.EX P0, PT, R5, RZ, PT, P0 ;  /* 0x000000ff0500720c */ /* 0x000fda0003f05300 */
[----:B------:R-:W-:Y:S05]  /*0ec0*/  @!P0 BRA `(.L_x_10) ;  /* 0x0000000000088947 */ /* 0x000fea0003800000 */
[----:B------:R0:W5:Y:S01]  /*0ed0*/  LD.E R92, desc[UR36][R4.64] ;  /* 0x00000024045c7980 */ /* 0x000162000c101900 */
[----:B------:R-:W-:Y:S05]  /*0ee0*/  BRA `(.L_x_11) ;  /* 0x0000000000247947 */ /* 0x000fea0003800000 */
.L_x_10:
[----:B------:R-:W-:Y:S02]  /*0ef0*/  ULDC.64 UR4, c[0x0][0x590] ;  /* 0x0001640000047ab9 */ /* 0x000fe40000000a00 */
[----:B------:R-:W-:-:S04]  /*0f00*/  ISETP.NE.U32.AND P0, PT, RZ, UR4, PT ;  /* 0x00000004ff007c0c */ /* 0x000fc8000bf05070 */
[----:B------:R-:W-:-:S13]  /*0f10*/  ISETP.NE.AND.EX P0, PT, RZ, UR5, PT, P0 ;  /* 0x00000005ff007c0c */ /* 0x000fda000bf05300 */
[----:B------:R-:W-:Y:S05]  /*0f20*/  @!P0 BRA `(.L_x_12) ;  /* 0x00000000000c8947 */ /* 0x000fea0003800000 */
[----:B------:R-:W2:Y:S02]  /*0f30*/  LDC.64 R92, c[0x0][0x590] ;  /* 0x00016400ff5c7b82 */ /* 0x000ea40000000a00 */
[----:B--2---:R2:W5:Y:S01]  /*0f40*/  LDG.E R92, desc[UR36][R92.64] ;  /* 0x000000245c5c7981 */ /* 0x004562000c1e1900 */
[----:B------:R-:W-:Y:S05]  /*0f50*/  BRA `(.L_x_11) ;  /* 0x0000000000087947 */ /* 0x000fea0003800000 */
.L_x_12:
[----:B------:R-:W-:Y:S02]  /*0f60*/  ULDC UR4, c[0x0][0x584] ;  /* 0x0001610000047ab9 */ /* 0x000fe40000000800 */
[----:B------:R-:W-:-:S07]  /*0f70*/  IMAD.U32 R92, RZ, RZ, UR4 ;  /* 0x00000004ff5c7e24 */ /* 0x000fce000f8e00ff */
.L_x_11:
[----:B------:R-:W-:-:S13]  /*0f80*/  LOP3.LUT P0, RZ, R3, 0xff, RZ, 0xc0, !PT ;  /* 0x000000ff03ff7812 */ /* 0x000fda000780c0ff */
[----:B------:R-:W-:Y:S05]  /*0f90*/  @!P0 EXIT ;  /* 0x000000000000894d */ /* 0x000fea0003800000 */
[----:B------:R-:W3:Y:S01]  /*0fa0*/  LDC R96, c[0x0][0x658] ;  /* 0x00019600ff607b82 */ /* 0x000ee20000000800 */
[----:B------:R-:W-:Y:S01]  /*0fb0*/  LOP3.LUT R94, R0, 0x3, RZ, 0xc0, !PT ;  /* 0x00000003005e7812 */ /* 0x000fe200078ec0ff */
[----:B------:R-:W-:Y:S01]  /*0fc0*/  ULDC.64 UR4, c[0x0][0x288] ;  /* 0x0000a20000047ab9 */ /* 0x000fe20000000a00 */
[----:B--2---:R-:W-:Y:S01]  /*0fd0*/  SHF.R.U32.HI R93, RZ, 0x2, R0 ;  /* 0x00000002ff5d7819 */ /* 0x004fe20000011600 */
[----:B01----:R-:W-:Y:S01]  /*0fe0*/  IMAD.U32 R5, RZ, RZ, UR4 ;  /* 0x00000004ff057e24 */ /* 0x003fe2000f8e00ff */
[----:B------:R-:W-:Y:S01]  /*0ff0*/  LOP3.LUT R7, R7, 0x1, RZ, 0xc0, !PT ;  /* 0x0000000107077812 */ /* 0x000fe200078ec0ff */
[----:B------:R-:W-:Y:S01]  /*1000*/  IMAD.SHL.U32 R4, R94, 0x8, RZ ;  /* 0x000000085e047824 */ /* 0x000fe200078e00ff */
[----:B------:R-:W-:Y:S01]  /*1010*/  LOP3.LUT R3, R93, 0x3, RZ, 0xc0, !PT ;  /* 0x000000035d037812 */ /* 0x000fe200078ec0ff */
[----:B------:R-:W0:Y:S01]  /*1020*/  LDC.64 R98, c[0x0][0x5c8] ;  /* 0x00017200ff627b82 */ /* 0x000e220000000a00 */
[----:B------:R-:W-:Y:S01]  /*1030*/  SHF.R.U32.HI R32, RZ, 0x1, R32 ;  /* 0x00000001ff207819 */ /* 0x000fe20000011620 */
[----:B------:R-:W-:Y:S01]  /*1040*/  IMAD.SHL.U32 R90, R7, 0x40, RZ ;  /* 0x00000040075a7824 */ /* 0x000fe200078e00ff */
[----:B------:R-:W-:Y:S01]  /*1050*/  LOP3.LUT R4, R4, 0x18, R3, 0xe2, !PT ;  /* 0x0000001804047812 */ /* 0x000fe200078ee203 */
[----:B------:R-:W-:Y:S01]  /*1060*/  UIADD3 UR4, UR5, 0x1f, URZ ;  /* 0x0000001f05047890 */ /* 0x000fe2000fffe03f */
[C---:B------:R-:W-:Y:S01]  /*1070*/  LOP3.LUT R3, R93.reuse, 0x7, RZ, 0xc0, !PT ;  /* 0x000000075d037812 */ /* 0x040fe200078ec0ff */
[----:B------:R-:W-:Y:S01]  /*1080*/  IMAD R94, R94, -0x2, R5 ;  /* 0xfffffffe5e5e7824 */ /* 0x000fe200078e0205 */
[----:B------:R-:W-:Y:S01]  /*1090*/  LOP3.LUT R32, R32, 0x30, RZ, 0xc0, !PT ;  /* 0x0000003020207812 */ /* 0x000fe200078ec0ff */
[----:B------:R-:W1:Y:S01]  /*10a0*/  LDC R100, c[0x0][0x600] ;  /* 0x00018000ff647b82 */ /* 0x000e620000000800 */
[----:B------:R-:W-:Y:S01]  /*10b0*/  LOP3.LUT P0, RZ, R93, 0x4, RZ, 0xc0, !PT ;  /* 0x000000045dff7812 */ /* 0x000fe2000780c0ff */
[----:B------:R-:W-:Y:S01]  /*10c0*/  USHF.R.S32.HI UR5, URZ, 0x1f, UR4 ;  /* 0x0000001f3f057899 */ /* 0x000fe20008011404 */
[--C-:B------:R-:W-:Y:S01]  /*10d0*/  LOP3.LUT R90, R90, 0x40, R3.reuse, 0xe2, !PT ;  /* 0x000000405a5a7812 */ /* 0x100fe200078ee203 */
[----:B------:R-:W-:Y:S01]  /*10e0*/  IMAD.SHL.U32 R95, R0, 0x10, RZ ;  /* 0x00000010005f7824 */ /* 0x000fe200078e00ff */
[----:B------:R-:W-:Y:S01]  /*10f0*/  IADD3 R6, RZ, -R32, -R3 ;  /* 0x80000020ff067210 */ /* 0x000fe20007ffe803 */
[----:B------:R-:W-:Y:S01]  /*1100*/  IMAD.MOV.U32 R5, RZ, RZ, 0x1 ;  /* 0x00000001ff057424 */ /* 0x000fe200078e00ff */
[----:B------:R-:W-:Y:S01]  /*1110*/  P2R R3, PR, RZ, 0x1 ;  /* 0x00000001ff037803 */ /* 0x000fe20000000000 */
[----:B------:R-:W-:Y:S01]  /*1120*/  IMAD.MOV.U32 R3, RZ, RZ, -0x1 ;  /* 0xffffffffff037424 */ /* 0x000fe200078e00ff */
[----:B------:R-:W-:Y:S01]  /*1130*/  ULEA.HI UR5, UR5, UR4, URZ, 0x5 ;  /* 0x0000000405057291 */ /* 0x000fe2000f8f283f */
[----:B------:R-:W-:Y:S01]  /*1140*/  LOP3.LUT R4, R4, 0x4, R93, 0xf8, !PT ;  /* 0x0000000404047812 */ /* 0x000fe200078ef85d */
[----:B------:R-:W-:Y:S01]  /*1150*/  IMAD R6, R7, -0x40, R6 ;  /* 0xffffffc007067824 */ /* 0x000fe200078e0206 */
[----:B------:R-:W-:Y:S01]  /*1160*/  LOP3.LUT R19, R0, 0x80, RZ, 0xc0, !PT ;  /* 0x0000008000137812 */ /* 0x000fe200078ec0ff */
[----:B------:R-:W-:Y:S01]  /*1170*/  ULDC UR4, c[0x0][0x284] ;  /* 0x0000a10000047ab9 */ /* 0x000fe20000000800 */
[----:B---3--:R-:W-:Y:S01]  /*1180*/  SHF.L.U32 R3, R3, R96, RZ ;  /* 0x0000006003037219 */ /* 0x008fe200000006ff */
[----:B------:R-:W-:Y:S01]  /*1190*/  USHF.R.S32.HI UR40, URZ, 0x5, UR5 ;  /* 0x000000053f287899 */ /* 0x000fe20008011405 */
[C---:B0-----:R-:W-:Y:S01]  /*11a0*/  SHF.L.U64.HI R97, R98.reuse, 0x3, R99 ;  /* 0x0000000362617819 */ /* 0x041fe20000010263 */
[----:B------:R-:W-:Y:S01]  /*11b0*/  IMAD.SHL.U32 R98, R98, 0x8, RZ ;  /* 0x0000000862627824 */ /* 0x000fe200078e00ff */
[----:B------:R-:W-:Y:S01]  /*11c0*/  LOP3.LUT R90, R90, R32, RZ, 0xfc, !PT ;  /* 0x000000205a5a7212 */ /* 0x000fe200078efcff */
[----:B------:R-:W-:Y:S01]  /*11d0*/  IMAD.SHL.U32 R99, R0, 0x2, RZ ;  /* 0x0000000200637824 */ /* 0x000fe200078e00ff */
[----:B------:R-:W-:Y:S01]  /*11e0*/  LOP3.LUT R95, R4, 0xe00, R95, 0xf8, !PT ;  /* 0x00000e00045f7812 */ /* 0x000fe200078ef85f */
[----:B------:R-:W-:Y:S01]  /*11f0*/  VIADD R102, R6, UR4 ;  /* 0x0000000406667c36 */ /* 0x000fe20008000000 */
[----:B------:R-:W-:Y:S01]  /*1200*/  SHF.L.U32 R96, R5, R96, RZ ;  /* 0x0000006005607219 */ /* 0x000fe200000006ff */
[----:B------:R-:W-:Y:S01]  /*1210*/  IMAD.MOV.U32 R91, RZ, RZ, RZ ;  /* 0x000000ffff5b7224 */ /* 0x000fe200078e00ff */
[----:B------:R-:W-:Y:S01]  /*1220*/  LOP3.LUT R105, R18, 0x1, RZ, 0xfc, !PT ;  /* 0x0000000112697812 */ /* 0x000fe200078efcff */
[----:B-1----:R-:W-:Y:S01]  /*1230*/  VIADD R100, R100, 0xffffffff ;  /* 0xffffffff64647836 */ /* 0x002fe20000000000 */
[----:B------:R-:W-:Y:S01]  /*1240*/  SHF.R.U32.HI R19, RZ, 0x7, R19 ;  /* 0x00000007ff137819 */ /* 0x000fe20000011613 */
[----:B------:R-:W-:Y:S01]  /*1250*/  UIADD3 UR41, UR40, -0x1, URZ ;  /* 0xffffffff28297890 */ /* 0x000fe2000fffe03f */
[----:B------:R-:W-:Y:S01]  /*1260*/  LOP3.LUT R101, RZ, R3, RZ, 0x33, !PT ;  /* 0x00000003ff657212 */ /* 0x000fe200078e33ff */
[----:B------:R-:W-:Y:S01]  /*1270*/  UMOV UR38, URZ ;  /* 0x0000003f00267c82 */ /* 0x000fe20008000000 */
[----:B------:R-:W-:-:S09]  /*1280*/  UMOV UR39, URZ ;  /* 0x0000003f00277c82 */ /* 0x000fd20008000000 */
.L_x_169:
[----:B0-----:R-:W0:Y:S01]  /*1290*/  S2R R3, SR_CgaCtaId ;  /* 0x0000000000037919 */ /* 0x001e220000008800 */
[----:B------:R-:W-:-:S04]  /*12a0*/  MOV R0, 0x400 ;  /* 0x0000040000007802 */ /* 0x000fc80000000f00 */
[----:B0-----:R-:W-:-:S05]  /*12b0*/  LEA R24, R3, R0, 0x18 ;  /* 0x0000000003187211 */ /* 0x001fca00078ec0ff */
[----:B------:R-:W-:-:S05]  /*12c0*/  VIADD R0, R24, 0x800 ;  /* 0x0000080018007836 */ /* 0x000fca0000000000 */
[----:B------:R-:W-:-:S13]  /*12d0*/  LOP3.LUT P0, RZ, R0, 0x9f, RZ, 0xc0, !PT ;  /* 0x0000009f00ff7812 */ /* 0x000fda000780c0ff */
[----:B-12345:R-:W-:Y:S05]  /*12e0*/  @!P0 BRA `(.L_x_13) ;  /* 0x0000000000408947 */ /* 0x03efea0003800000 */
[----:B------:R-:W-:Y:S01]  /*12f0*/  MOV R0, 0x0 ;  /* 0x0000000000007802 */ /* 0x000fe20000000f00 */
[----:B------:R-:W-:Y:S01]  /*1300*/  ULDC.64 UR4, c[0x4][0x70] ;  /* 0x01001c0000047ab9 */ /* 0x000fe20000000a00 */
[----:B------:R-:W-:Y:S01]  /*1310*/  ULDC.64 UR6, c[0x4][0x8] ;  /* 0x0100020000067ab9 */ /* 0x000fe20000000a00 */
[----:B------:R-:W-:Y:S01]  /*1320*/  IMAD.U32 R4, RZ, RZ, UR4 ;  /* 0x00000004ff047e24 */ /* 0x000fe2000f8e00ff */
[----:B------:R0:W1:Y:S01]  /*1330*/  LDC.64 R14, c[0x4][R0] ;  /* 0x01000000000e7b82 */ /* 0x0000620000000a00 */
[----:B------:R-:W-:Y:S01]  /*1340*/  IMAD.U32 R5, RZ, RZ, UR5 ;  /* 0x00000005ff057e24 */ /* 0x000fe2000f8e00ff */
[----:B------:R-:W-:Y:S01]  /*1350*/  ULDC.64 UR4, c[0x4][0x78] ;  /* 0x01001e0000047ab9 */ /* 0x000fe20000000a00 */
[----:B------:R-:W-:Y:S02]  /*1360*/  IMAD.U32 R10, RZ, RZ, UR6 ;  /* 0x00000006ff0a7e24 */ /* 0x000fe4000f8e00ff */
[----:B------:R-:W-:Y:S02]  /*1370*/  IMAD.U32 R6, RZ, RZ, UR4 ;  /* 0x00000004ff067e24 */ /* 0x000fe4000f8e00ff */
[----:B------:R-:W-:-:S02]  /*1380*/  IMAD.U32 R7, RZ, RZ, UR5 ;  /* 0x00000005ff077e24 */ /* 0x000fc4000f8e00ff */
[----:B------:R-:W-:Y:S02]  /*1390*/  IMAD.U32 R11, RZ, RZ, UR7 ;  /* 0x00000007ff0b7e24 */ /* 0x000fe4000f8e00ff */
[----:B------:R-:W-:Y:S02]  /*13a0*/  IMAD.MOV.U32 R8, RZ, RZ, 0x70 ;  /* 0x00000070ff087424 */ /* 0x000fe400078e00ff */
[----:B------:R-:W-:Y:S02]  /*13b0*/  IMAD.MOV.U32 R12, RZ, RZ, 0x1 ;  /* 0x00000001ff0c7424 */ /* 0x000fe400078e00ff */
[----:B0-----:R-:W-:-:S07]  /*13c0*/  IMAD.MOV.U32 R13, RZ, RZ, RZ ;  /* 0x000000ffff0d7224 */ /* 0x001fce00078e00ff */
[----:B------:R-:W-:-:S07]  /*13d0*/  LEPC R20, `(.L_x_13) ;  /* 0x000000001014794e */ /* 0x000fce0000000000 */
[----:B-1---5:R-:W-:Y:S05]  /*13e0*/  CALL.ABS.NOINC R14 ;  /* 0x000000000e007343 */ /* 0x022fea0003c00000 */
.L_x_13:
[----:B------:R-:W-:-:S05]  /*13f0*/  VIADD R25, R24, 0x1c800 ;  /* 0x0001c80018197836 */ /* 0x000fca0000000000 */
[----:B------:R-:W-:-:S13]  /*1400*/  LOP3.LUT P0, RZ, R25, 0x3ff, RZ, 0xc0, !PT ;  /* 0x000003ff19ff7812 */ /* 0x000fda000780c0ff */
[----:B------:R-:W-:Y:S05]  /*1410*/  @!P0 BRA `(.L_x_14) ;  /* 0x00000000007c8947 */ /* 0x000fea0003800000 */
        /* <DEDUP_REMOVED lines=16> */
.L_x_15:
[----:B------:R-:W0:Y:S01]  /*1520*/  LDC.64 R22, c[0x4][R22] ;  /* 0x0100000016167b82 */ /* 0x000e220000000a00 */
[----:B------:R-:W-:Y:S01]  /*1530*/  ULDC.64 UR4, c[0x4][0x70] ;  /* 0x01001c0000047ab9 */ /* 0x000fe20000000a00 */
[----:B------:R-:W-:Y:S01]  /*1540*/  ULDC.64 UR6, c[0x4][0x10] ;  /* 0x0100040000067ab9 */ /* 0x000fe20000000a00 */
[----:B------:R-:W-:Y:S02]  /*1550*/  IMAD.U32 R4, RZ, RZ, UR4 ;  /* 0x00000004ff047e24 */ /* 0x000fe4000f8e00ff */
        /* <DEDUP_REMOVED lines=8> */
[----:B------:R-:W-:-:S07]  /*15e0*/  IMAD.MOV.U32 R13, RZ, RZ, RZ ;  /* 0x000000ffff0d7224 */ /* 0x000fce00078e00ff */
[----:B------:R-:W-:-:S07]  /*15f0*/  LEPC R20, `(.L_x_14) ;  /* 0x000000001014794e */ /* 0x000fce0000000000 */
[----:B0-----:R-:W-:Y:S05]  /*1600*/  CALL.ABS.NOINC R22 ;  /* 0x0000000016007343 */ /* 0x001fea0003c00000 */
.L_x_14:
[----:B------:R-:W-:Y:S01]  /*1610*/  UMOV UR4, 0xffffffff ;  /* 0xffffffff00047882 */ /* 0x000fe20000000000 */
[----:B------:R-:W-:Y:S02]  /*1620*/  ISETP.NE.AND P0, PT, R105, 0x3, PT ;  /* 0x000000036900780c */ /* 0x000fe40003f05270 */
[----:B------:R-:W-:Y:S11]  /*1630*/  BRA.DIV UR4, `(.L_x_16) ;  /* 0x0000007a04007947 */ /* 0x000ff6000b800000 */
.L_x_200:
[----:B------:R-:W-:Y:S05]  /*1640*/  @!P0 BRA `(.L_x_17) ;  /* 0x0000000000048947 */ /* 0x000fea0003800000 */
[----:B------:R-:W-:Y:S01]  /*1650*/  BPT.TRAP 0x1 ;  /* 0x000000040000795c */ /* 0x000fe20000300000 */
.L_x_17:
[----:B------:R-:W-:Y:S02]  /*1660*/  IMAD.U32 R0, RZ, RZ, UR38 ;  /* 0x00000026ff007e24 */ /* 0x000fe4000f8e00ff */
[----:B------:R-:W-:-:S03]  /*1670*/  IMAD.U32 R3, RZ, RZ, UR39 ;  /* 0x00000027ff037e24 */ /* 0x000fc6000f8e00ff */
[----:B------:R-:W-:Y:S01]  /*1680*/  SHF.L.U32 R0, R0, 0x1f, RZ ;  /* 0x0000001f00007819 */ /* 0x000fe200000006ff */
[----:B------:R-:W-:-:S04]  /*1690*/  IMAD R3, R3, 0x8, R24 ;  /* 0x0000000803037824 */ /* 0x000fc800078e0218 */
[----:B------:R0:W1:Y:S01]  /*16a0*/  SYNCS.PHASECHK.TRANS64.TRYWAIT P1, [R3+URZ], R0 ;  /* 0x00000000030075a7 */ /* 0x000062000802017f */
[----:B------:R-:W-:Y:S05]  /*16b0*/  @!P0 BRA `(.L_x_18) ;  /* 0x0000000000048947 */ /* 0x000fea0003800000 */
[----:B------:R-:W-:Y:S01]  /*16c0*/  BPT.TRAP 0x1 ;  /* 0x000000040000795c */ /* 0x000fe20000300000 */
.L_x_18:
[----:B-1----:R-:W-:Y:S05]  /*16d0*/  @P1 BRA `(.L_x_19) ;  /* 0x0000000000081947 */ /* 0x002fea0003800000 */
[----:B------:R-:W1:Y:S02]  /*16e0*/  SYNCS.PHASECHK.TRANS64.TRYWAIT P1, [R3+URZ], R0 ;  /* 0x00000000030075a7 */ /* 0x000e64000802017f */
[----:B-1----:R-:W-:Y:S05]  /*16f0*/  @!P1 BRA `(.L_x_20) ;  /* 0x0000007400f09947 */ /* 0x002fea0003800000 */
.L_x_19:
[----:B------:R-:W-:-:S04]  /*1700*/  UIADD3 UR4, UR39, 0x1, URZ ;  /* 0x0000000127047890 */ /* 0x000fc8000fffe03f */
[----:B------:R-:W-:Y:S02]  /*1710*/  UISETP.NE.AND UP0, UPT, UR4, 0x7, UPT ;  /* 0x000000070400788c */ /* 0x000fe4000bf05270 */
[----:B01----:R-:W-:Y:S02]  /*1720*/  IMAD.U32 R0, RZ, RZ, UR4 ;  /* 0x00000004ff007e24 */ /* 0x003fe4000f8e00ff */
[----:B------:R-:W-:Y:S02]  /*1730*/  USEL UR4, URZ, 0x1, UP0 ;  /* 0x000000013f047887 */ /* 0x000fe40008000000 */
[----:B------:R-:W-:Y:S02]  /*1740*/  PLOP3.LUT P1, PT, PT, PT, UP0, 0x80, 0x0 ;  /* 0x000000000000781c */ /* 0x000fe40003f2f008 */
[----:B------:R-:W-:Y:S02]  /*1750*/  ULOP3.LUT UR4, UR38, UR4, URZ, 0x3c, !UPT ;  /* 0x0000000426047292 */ /* 0x000fe4000f8e3c3f */
[----:B------:R-:W-:-:S04]  /*1760*/  SEL R0, R0, RZ, P1 ;  /* 0x000000ff00007207 */ /* 0x000fc80000800000 */
[----:B------:R-:W-:Y:S01]  /*1770*/  IMAD.U32 R9, RZ, RZ, UR4 ;  /* 0x00000004ff097e24 */ /* 0x000fe2000f8e00ff */
[----:B------:R-:W-:Y:S06]  /*1780*/  @!P0 BRA `(.L_x_21) ;  /* 0x0000000000048947 */ /* 0x000fec0003800000 */
[----:B------:R-:W-:Y:S01]  /*1790*/  BPT.TRAP 0x1 ;  /* 0x000000040000795c */ /* 0x000fe20000300000 */
.L_x_21:
[----:B------:R-:W-:Y:S01]  /*17a0*/  IMAD.U32 R4, RZ, RZ, UR39 ;  /* 0x00000027ff047e24 */ /* 0x000fe2000f8e00ff */
[----:B------:R-:W-:Y:S02]  /*17b0*/  LOP3.LUT P2, RZ, R93, 0x4, RZ, 0xc0, !PT ;  /* 0x000000045dff7812 */ /* 0x000fe4000784c0ff */
[----:B------:R-:W-:Y:S01]  /*17c0*/  SHF.L.U32 R6, R9, 0x1f, RZ ;  /* 0x0000001f09067819 */ /* 0x000fe200000006ff */
[----:B------:R-:W-:-:S04]  /*17d0*/  IMAD R3, R4, 0x1000, R95 ;  /* 0x0000100004037824 */ /* 0x000fc800078e025f */
[--C-:B------:R-:W-:Y:S02]  /*17e0*/  IMAD R4, R3, 0x4, R24.reuse ;  /* 0x0000000403047824 */ /* 0x100fe400078e0218 */
[----:B------:R-:W-:Y:S02]  /*17f0*/  IMAD R3, R0, 0x8, R24 ;  /* 0x0000000800037824 */ /* 0x000fe400078e0218 */
[C---:B------:R-:W-:Y:S02]  /*1800*/  VIADD R7, R4.reuse, 0x800 ;  /* 0x0000080004077836 */ /* 0x040fe40000000000 */
[----:B------:R-:W-:Y:S01]  /*1810*/  VIADD R5, R4, 0x890 ;  /* 0x0000089004057836 */ /* 0x000fe20000000000 */
[----:B------:R0:W1:Y:S01]  /*1820*/  SYNCS.PHASECHK.TRANS64.TRYWAIT P1, [R3+URZ], R6 ;  /* 0x00000006030075a7 */ /* 0x000062000802017f */
[----:B------:R-:W-:Y:S01]  /*1830*/  @P2 VIADD R5, R7, 0x70 ;  /* 0x0000007007052836 */ /* 0x000fe20000000000 */
[----:B------:R0:W2:Y:S06]  /*1840*/  LDS R112, [R4+0x800] ;  /* 0x0008000004707984 */ /* 0x0000ac0000000800 */
[----:B------:R-:W-:Y:S05]  /*1850*/  WARPSYNC.ALL ;  /* 0x0000000000007948 */ /* 0x000fea0003800000 */
[----:B------:R-:W-:Y:S01]  /*1860*/  LDS R113, [R4+0xc00] ;  /* 0x000c000004717984 */ /* 0x000fe20000000800 */
[----:B------:R-:W-:-:S03]  /*1870*/  ISETP.NE.AND P2, PT, RZ, UR41, PT ;  /* 0x00000029ff007c0c */ /* 0x000fc6000bf45270 */
[----:B------:R-:W-:Y:S04]  /*1880*/  LDS R108, [R4+0x900] ;  /* 0x00090000046c7984 */ /* 0x000fe80000000800 */
[----:B------:R-:W-:Y:S04]  /*1890*/  LDS R109, [R4+0xd00] ;  /* 0x000d0000046d7984 */ /* 0x000fe80000000800 */
[----:B------:R-:W-:Y:S04]  /*18a0*/  LDS R114, [R5] ;  /* 0x0000000005727984 */ /* 0x000fe80000000800 */
[----:B------:R-:W2:Y:S04]  /*18b0*/  LDS R115, [R5+0x400] ;  /* 0x0004000005737984 */ /* 0x000ea80000000800 */
[----:B------:R-:W-:Y:S04]  /*18c0*/  LDS R110, [R5+0x100] ;  /* 0x00010000056e7984 */ /* 0x000fe80000000800 */
[----:B------:R-:W3:Y:S01]  /*18d0*/  LDS R111, [R5+0x500] ;  /* 0x00050000056f7984 */ /* 0x000ee20000000800 */
[----:B------:R-:W-:Y:S01]  /*18e0*/  R2UR UR4, R25 ;  /* 0x00000000190472ca */ /* 0x000fe200000e0000 */
[----:B------:R-:W-:Y:S01]  /*18f0*/  UMOV UR11, 0x40000040 ;  /* 0x40000040000b7882 */ /* 0x000fe20000000000 */
[----:B--2---:R-:W-:-:S11]  /*1900*/  WARPGROUP.ARRIVE ;  /* 0x00000000000079c5 */ /* 0x004fd60000000000 */
[----:B------:R-:W-:-:S04]  /*1910*/  USHF.R.U32.HI UR4, URZ, 0x4, UR4 ;  /* 0x000000043f047899 */ /* 0x000fc80008011604 */
[----:B------:R-:W-:-:S04]  /*1920*/  ULOP3.LUT UR4, UR4, 0x3fff, URZ, 0xc0, !UPT ;  /* 0x00003fff04047892 */ /* 0x000fc8000f8ec03f */
[----:B------:R-:W-:-:S04]  /*1930*/  ULOP3.LUT UR7, UR4, 0x10000, URZ, 0xfc, !UPT ;  /* 0x0001000004077892 */ /* 0x000fc8000f8efc3f */
[----:B------:R-:W-:-:S04]  /*1940*/  ULEA UR4, UR39, UR7, 0xa ;  /* 0x0000000727047291 */ /* 0x000fc8000f8e503f */
[----:B------:R-:W-:-:S03]  /*1950*/  UIADD3 UR6, UR4, 0x2, URZ ;  /* 0x0000000204067890 */ /* 0x000fc6000fffe03f */
[----:B------:R-:W-:Y:S02]  /*1960*/  UMOV UR10, UR4 ;  /* 0x00000004000a7c82 */ /* 0x000fe40008000000 */
[----:B------:R-:W-:Y:S01]  /*1970*/  HGMMA.64x128x8.F32.TF32 R24, R112, gdesc[UR8], RZ, !UPT, gsb0 ;  /* 0x05e0000870187df0 */ /* 0x000fe2000c0028ff */
[----:B------:R-:W-:Y:S01]  /*1980*/  UMOV UR11, 0x40000040 ;  /* 0x40000040000b7882 */ /* 0x000fe20000000000 */
[----:B------:R-:W-:Y:S01]  /*1990*/  UMOV UR10, UR6 ;  /* 0x00000006000a7c82 */ /* 0x000fe20008000000 */
[----:B------:R-:W-:Y:S02]  /*19a0*/  UIADD3 UR6, UR4, 0x4, URZ ;  /* 0x0000000404067890 */ /* 0x000fe4000fffe03f */
[----:B------:R-:W-:Y:S01]  /*19b0*/  UIADD3 UR4, UR4, 0x6, URZ ;  /* 0x0000000604047890 */ /* 0x000fe2000fffe03f */
[----:B------:R-:W-:Y:S02]  /*19c0*/  WARPGROUP.DEPBAR.LE gsb0, 0x0 ;  /* 0x00008000000079c5 */ /* 0x000fe40000010000 */
[----:B---3--:R-:W-:-:S06]  /*19d0*/  WARPGROUP.ARRIVE ;  /* 0x00000000000079c5 */ /* 0x008fcc0000000000 */
[----:B------:R-:W-:Y:S01]  /*19e0*/  HGMMA.64x128x8.F32.TF32 R24, R108, gdesc[UR8], R24, gsb0 ;  /* 0x05e000086c187df0 */ /* 0x000fe20008002818 */
[----:B------:R-:W-:Y:S01]  /*19f0*/  UMOV UR10, UR6 ;  /* 0x00000006000a7c82 */ /* 0x000fe20008000000 */
[----:B------:R-:W-:Y:S01]  /*1a00*/  UMOV UR11, 0x40000040 ;  /* 0x40000040000b7882 */ /* 0x000fe20000000000 */
[----:B------:R-:W-:Y:S02]  /*1a10*/  WARPGROUP.DEPBAR.LE gsb0, 0x0 ;  /* 0x00008000000079c5 */ /* 0x000fe40000010000 */
[----:B------:R-:W-:Y:S04]  /*1a20*/  LDS R108, [R4+0xa00] ;  /* 0x000a0000046c7984 */ /* 0x000fe80000000800 */
[----:B------:R-:W-:Y:S04]  /*1a30*/  LDS R109, [R4+0xe00] ;  /* 0x000e0000046d7984 */ /* 0x000fe80000000800 */
[----:B------:R-:W-:Y:S04]  /*1a40*/  LDS R110, [R5+0x200] ;  /* 0x00020000056e7984 */ /* 0x000fe80000000800 */
[----:B------:R-:W2:Y:S02]  /*1a50*/  LDS R111, [R5+0x600] ;  /* 0x00060000056f7984 */ /* 0x000ea40000000800 */
[----:B--2---:R-:W-:-:S06]  /*1a60*/  WARPGROUP.ARRIVE ;  /* 0x00000000000079c5 */ /* 0x004fcc0000000000 */
        /* <DEDUP_REMOVED lines=9> */
[----:B------:R-:W-:Y:S03]  /*1b00*/  HGMMA.64x128x8.F32.TF32 R24, R108, gdesc[UR8], R24, gsb0 ;  /* 0x05e000086c187df0 */ /* 0x000fe60008002818 */
[----:B------:R-:W-:Y:S02]  /*1b10*/  WARPGROUP.DEPBAR.LE gsb0, 0x0 ;  /* 0x00008000000079c5 */ /* 0x000fe40000010000 */
[----:B------:R-:W-:Y:S05]  /*1b20*/  @!P2 BRA `(.L_x_22) ;  /* 0x0000000800c0a947 */ /* 0x000fea0003800000 */
[----:B------:R-:W-:Y:S05]  /*1b30*/  @!P0 BRA `(.L_x_23) ;  /* 0x0000000000048947 */ /* 0x000fea0003800000 */
[----:B------:R-:W-:Y:S01]  /*1b40*/  BPT.TRAP 0x1 ;  /* 0x000000040000795c */ /* 0x000fe20000300000 */
.L_x_23:
[----:B-1----:R-:W-:Y:S05]  /*1b50*/  @P1 BRA `(.L_x_24) ;  /* 0x0000000000181947 */ /* 0x002fea0003800000 */
[----:B------:R-:W1:Y:S01]  /*1b60*/  S2UR UR5, SR_CgaCtaId ;  /* 0x00000000000579c3 */ /* 0x000e620000008800 */
[----:B------:R-:W-:Y:S02]  /*1b70*/  UMOV UR4, 0x400 ;  /* 0x0000040000047882 */ /* 0x000fe40000000000 */
[----:B-1----:R-:W-:-:S06]  /*1b80*/  ULEA UR4, UR5, UR4, 0x18 ;  /* 0x0000000405047291 */ /* 0x002fcc000f8ec03f */
[----:B0-----:R-:W-:-:S04]  /*1b90*/  LEA R3, R0, UR4, 0x3 ;  /* 0x0000000400037c11 */ /* 0x001fc8000f8e18ff */
[----:B------:R-:W0:Y:S02]  /*1ba0*/  SYNCS.PHASECHK.TRANS64.TRYWAIT P1, [R3+URZ], R6 ;  /* 0x00000006030075a7 */ /* 0x000e24000802017f */
[----:B0-----:R-:W-:Y:S05]  /*1bb0*/  @!P1 BRA `(.L_x_25) ;  /* 0x0000007000d49947 */ /* 0x001fea0003800000 */
.L_x_24:
[----:B------:R-:W1:Y:S01]  /*1bc0*/  S2UR UR5, SR_CgaCtaId ;  /* 0x00000000000579c3 */ /* 0x000e620000008800 */
[----:B0-----:R-:W-:Y:S01]  /*1bd0*/  IMAD.SHL.U32 R6, R0, 0x1000, RZ ;  /* 0x0000100000067824 */ /* 0x001fe200078e00ff */
[----:B------:R-:W-:Y:S01]  /*1be0*/  UMOV UR4, 0x400 ;  /* 0x0000040000047882 */ /* 0x000fe20000000000 */
[----:B------:R-:W-:Y:S02]  /*1bf0*/  LOP3.LUT P1, RZ, R93, 0x4, RZ, 0xc0, !PT ;  /* 0x000000045dff7812 */ /* 0x000fe4000782c0ff */
[----:B------:R-:W-:Y:S01]  /*1c00*/  IMAD.IADD R3, R95, 0x1, R6 ;  /* 0x000000015f037824 */ /* 0x000fe200078e0206 */
[----:B-1----:R-:W-:-:S03]  /*1c10*/  ULEA UR9, UR5, UR4, 0x18 ;  /* 0x0000000405097291 */ /* 0x002fc6000f8ec03f */
[----:B------:R-:W-:-:S03]  /*1c20*/  UMOV UR4, UR39 ;  /* 0x0000002700047c82 */ /* 0x000fc60008000000 */
[----:B------:R-:W-:-:S05]  /*1c30*/  LEA R3, R3, UR9, 0x2 ;  /* 0x0000000903037c11 */ /* 0x000fca000f8e10ff */
[C---:B------:R-:W-:Y:S01]  /*1c40*/  VIADD R5, R3.reuse, 0x800 ;  /* 0x0000080003057836 */ /* 0x040fe20000000000 */
[----:B------:R0:W1:Y:S01]  /*1c50*/  LDS R112, [R3+0x800] ;  /* 0x0008000003707984 */ /* 0x0000620000000800 */
[----:B------:R-:W-:Y:S02]  /*1c60*/  VIADD R4, R3, 0x890 ;  /* 0x0000089003047836 */ /* 0x000fe40000000000 */
[----:B------:R-:W-:Y:S01]  /*1c70*/  @P1 VIADD R4, R5, 0x70 ;  /* 0x0000007005041836 */ /* 0x000fe20000000000 */
[----:B------:R0:W2:Y:S01]  /*1c80*/  LDS R113, [R3+0xc00] ;  /* 0x000c000003717984 */ /* 0x0000a20000000800 */
[----:B------:R-:W3:Y:S03]  /*1c90*/  LDC R5, c[0x0][0x28c] ;  /* 0x0000a300ff057b82 */ /* 0x000ee60000000800 */
[----:B------:R0:W4:Y:S04]  /*1ca0*/  LDS R114, [R4] ;  /* 0x0000000004727984 */ /* 0x0001280000000800 */
[----:B------:R0:W0:Y:S01]  /*1cb0*/  LDS R115, [R4+0x400] ;  /* 0x0004000004737984 */ /* 0x0000220000000800 */
[----:B---3--:R-:W-:-:S13]  /*1cc0*/  ISETP.GE.AND P1, PT, R5, 0x41, PT ;  /* 0x000000410500780c */ /* 0x008fda0003f26270 */
[----:B012-4-:R-:W-:Y:S05]  /*1cd0*/  @!P1 BRA `(.L_x_26) ;  /* 0x0000000400789947 */ /* 0x017fea0003800000 */
[----:B------:R-:W-:Y:S01]  /*1ce0*/  R2UR UR6, R0 ;  /* 0x00000000000672ca */ /* 0x000fe200000e0000 */
[----:B------:R-:W-:Y:S01]  /*1cf0*/  IMAD.U32 R3, RZ, RZ, UR41 ;  /* 0x00000029ff037e24 */ /* 0x000fe2000f8e00ff */
[----:B------:R-:W-:-:S13]  /*1d00*/  UMOV UR4, UR39 ;  /* 0x0000002700047c82 */ /* 0x000fda0008000000 */
.L_x_34:
[----:B------:R-:W-:-:S04]  /*1d10*/  UIADD3 UR5, UR6, 0x1, URZ ;  /* 0x0000000106057890 */ /* 0x000fc8000fffe03f */
[----:B------:R-:W-:-:S04]  /*1d20*/  UISETP.NE.AND UP0, UPT, UR5, 0x7, UPT ;  /* 0x000000070500788c */ /* 0x000fc8000bf05270 */
[----:B------:R-:W-:Y:S02]  /*1d30*/  USEL UR8, URZ, 0x1, UP0 ;  /* 0x000000013f087887 */ /* 0x000fe40008000000 */
[----:B------:R-:W-:-:S04]  /*1d40*/  USEL UR5, UR5, URZ, UP0 ;  /* 0x0000003f05057287 */ /* 0x000fc80008000000 */
[----:B------:R-:W-:Y:S02]  /*1d50*/  LOP3.LUT R9, R9, UR8, RZ, 0x3c, !PT ;  /* 0x0000000809097c12 */ /* 0x000fe4000f8e3cff */
[----:B------:R-:W-:Y:S01]  /*1d60*/  IMAD.U32 R0, RZ, RZ, UR5 ;  /* 0x00000005ff007e24 */ /* 0x000fe2000f8e00ff */
[----:B0-----:R-:W-:Y:S06]  /*1d70*/  @!P0 BRA `(.L_x_27) ;  /* 0x0000000000048947 */ /* 0x001fec0003800000 */
[----:B------:R-:W-:Y:S01]  /*1d80*/  BPT.TRAP 0x1 ;  /* 0x000000040000795c */ /* 0x000fe20000300000 */
.L_x_27:
[----:B------:R-:W0:Y:S01]  /*1d90*/  S2UR UR5, SR_CgaCtaId ;  /* 0x00000000000579c3 */ /* 0x000e220000008800 */
[----:B------:R-:W-:Y:S01]  /*1da0*/  UMOV UR9, 0x400 ;  /* 0x0000040000097882 */ /* 0x000fe20000000000 */
[----:B------:R-:W-:Y:S01]  /*1db0*/  SHF.L.U32 R8, R9, 0x1f, RZ ;  /* 0x0000001f09087819 */ /* 0x000fe200000006ff */
[----:B------:R-:W-:Y:S02]  /*1dc0*/  ULEA UR8, UR6, UR7, 0xa ;  /* 0x0000000706087291 */ /* 0x000fe4000f8e503f */
[----:B------:R-:W-:Y:S01]  /*1dd0*/  IMAD.U32 R4, RZ, RZ, UR6 ;  /* 0x00000006ff047e24 */ /* 0x000fe2000f8e00ff */
[----:B------:R-:W-:Y:S01]  /*1de0*/  UMOV UR11, 0x40000040 ;  /* 0x40000040000b7882 */ /* 0x000fe20000000000 */
[----:B------:R-:W-:Y:S01]  /*1df0*/  LOP3.LUT P3, RZ, R93, 0x4, RZ, 0xc0, !PT ;  /* 0x000000045dff7812 */ /* 0x000fe2000786c0ff */
[----:B------:R-:W-:Y:S01]  /*1e00*/  UIADD3 UR6, UR8, 0x2, URZ ;  /* 0x0000000208067890 */ /* 0x000fe2000fffe03f */
[----:B------:R-:W-:Y:S01]  /*1e10*/  IMAD R4, R4, 0x1000, R95 ;  /* 0x0000100004047824 */ /* 0x000fe200078e025f */
[----:B------:R-:W-:Y:S01]  /*1e20*/  UMOV UR10, UR8 ;  /* 0x00000008000a7c82 */ /* 0x000fe20008000000 */
[----:B0-----:R-:W-:-:S06]  /*1e30*/  ULEA UR9, UR5, UR9, 0x18 ;  /* 0x0000000905097291 */ /* 0x001fcc000f8ec03f */
[----:B------:R-:W-:Y:S02]  /*1e40*/  LEA R7, R0, UR9, 0x3 ;  /* 0x0000000900077c11 */ /* 0x000fe4000f8e18ff */
[----:B------:R-:W-:Y:S02]  /*1e50*/  LEA R6, R4, UR9, 0x2 ;  /* 0x0000000904067c11 */ /* 0x000fe4000f8e10ff */
[----:B------:R0:W1:Y:S01]  /*1e60*/  SYNCS.PHASECHK.TRANS64.TRYWAIT P1, [R7+URZ], R8 ;  /* 0x00000008070075a7 */ /* 0x000062000802017f */
[----:B------:R-:W-:Y:S02]  /*1e70*/  WARPGROUP.ARRIVE ;  /* 0x00000000000079c5 */ /* 0x000fe40000000000 */
[C---:B------:R-:W-:Y:S02]  /*1e80*/  VIADD R4, R6.reuse, 0x900 ;  /* 0x0000090006047836 */ /* 0x040fe40000000000 */
[----:B------:R-:W-:Y:S02]  /*1e90*/  VIADD R5, R6, 0x990 ;  /* 0x0000099006057836 */ /* 0x000fe40000000000 */
[----:B------:R-:W-:Y:S01]  /*1ea0*/  HGMMA.64x128x8.F32.TF32 R24, R112, gdesc[UR8], R24, gsb0 ;  /* 0x05e0000870187df0 */ /* 0x000fe20008002818 */
[----:B------:R-:W-:Y:S01]  /*1eb0*/  @P3 VIADD R5, R4, 0x70 ;  /* 0x0000007004053836 */ /* 0x000fe20000000000 */
[----:B------:R-:W-:Y:S01]  /*1ec0*/  UMOV UR10, UR6 ;  /* 0x00000006000a7c82 */ /* 0x000fe20008000000 */
[----:B------:R-:W-:Y:S01]  /*1ed0*/  UMOV UR11, 0x40000040 ;  /* 0x40000040000b7882 */ /* 0x000fe20000000000 */
[----:B------:R-:W-:-:S02]  /*1ee0*/  WARPGROUP.DEPBAR.LE gsb0, 0x0 ;  /* 0x00008000000079c5 */ /* 0x000fc40000010000 */
[----:B------:R-:W-:Y:S04]  /*1ef0*/  LDS R108, [R6+0x900] ;  /* 0x00090000066c7984 */ /* 0x000fe80000000800 */
[----:B------:R-:W-:Y:S04]  /*1f00*/  LDS R109, [R6+0xd00] ;  /* 0x000d0000066d7984 */ /* 0x000fe80000000800 */
[----:B------:R-:W-:Y:S04]  /*1f10*/  LDS R110, [R5] ;  /* 0x00000000056e7984 */ /* 0x000fe80000000800 */
[----:B------:R-:W2:Y:S02]  /*1f20*/  LDS R111, [R5+0x400] ;  /* 0x00040000056f7984 */ /* 0x000ea40000000800 */
[----:B--2---:R-:W-:-:S06]  /*1f30*/  WARPGROUP.ARRIVE ;  /* 0x00000000000079c5 */ /* 0x004fcc0000000000 */
[----:B------:R-:W-:Y:S03]  /*1f40*/  HGMMA.64x128x8.F32.TF32 R24, R108, gdesc[UR8], R24, gsb0 ;  /* 0x05e000086c187df0 */ /* 0x000fe60008002818 */
[----:B------:R-:W-:Y:S02]  /*1f50*/  WARPGROUP.DEPBAR.LE gsb0, 0x0 ;  /* 0x00008000000079c5 */ /* 0x000fe40000010000 */
[----:B------:R0:W2:Y:S04]  /*1f60*/  LDS R108, [R6+0xa00] ;  /* 0x000a0000066c7984 */ /* 0x0000a80000000800 */
[----:B------:R0:W3:Y:S04]  /*1f70*/  LDS R109, [R6+0xe00] ;  /* 0x000e0000066d7984 */ /* 0x0000e80000000800 */
[----:B------:R0:W4:Y:S04]  /*1f80*/  LDS R110, [R5+0x100] ;  /* 0x00010000056e7984 */ /* 0x0001280000000800 */
[----:B------:R0:W0:Y:S01]  /*1f90*/  LDS R111, [R5+0x500] ;  /* 0x00050000056f7984 */ /* 0x0000220000000800 */
[----:B-1----:R-:W-:Y:S05]  /*1fa0*/  @!P0 BRA `(.L_x_28) ;  /* 0x0000000000048947 */ /* 0x002fea0003800000 */
[----:B------:R-:W-:Y:S01]  /*1fb0*/  BPT.TRAP 0x1 ;  /* 0x000000040000795c */ /* 0x000fe20000300000 */
.L_x_28:
[----:B------:R-:W-:Y:S01]  /*1fc0*/  ULEA UR5, UR4, UR9, 0x3 ;  /* 0x0000000904057291 */ /* 0x000fe2000f8e183f */
[----:B------:R-:W-:-:S03]  /*1fd0*/  ISETP.GT.U32.AND P2, PT, R18, 0x1, PT ;  /* 0x000000011200780c */ /* 0x000fc60003f44070 */
[----:B------:R-:W-:-:S04]  /*1fe0*/  UIADD3 UR5, UR5, 0x38, URZ ;  /* 0x0000003805057890 */ /* 0x000fc8000fffe03f */
[----:B------:R-:W-:-:S09]  /*1ff0*/  UPRMT UR5, URZ, 0x654, UR5 ;  /* 0x000006543f057896 */ /* 0x000fd20008000005 */
[----:B------:R-:W-:Y:S01]  /*2000*/  SYNCS.ARRIVE.TRANS64.RED.A1T0 RZ, [UR5], RZ ;  /* 0x000000ffffff79a7 */ /* 0x000fe20008100405 */
[----:B------:R-:W-:Y:S05]  /*2010*/  @P2 BRA `(.L_x_29) ;  /* 0x0000000000042947 */ /* 0x000fea0003800000 */
[----:B------:R-:W-:Y:S01]  /*2020*/  BPT.TRAP 0x1 ;  /* 0x000000040000795c */ /* 0x000fe20000300000 */
.L_x_29:
[----:B------:R-:W-:Y:S01]  /*2030*/  UIADD3 UR6, UR8, 0x4, URZ ;  /* 0x0000000408067890 */ /* 0x000fe2000fffe03f */
[----:B0-234-:R-:W-:Y:S01]  /*2040*/  WARPGROUP.ARRIVE ;  /* 0x00000000000079c5 */ /* 0x01dfe20000000000 */
[----:B------:R-:W-:Y:S01]  /*2050*/  UMOV UR11, 0x40000040 ;  /* 0x40000040000b7882 */ /* 0x000fe20000000000 */
[----:B------:R-:W-:-:S04]  /*2060*/  UIADD3 UR4, UR4, 0x1, URZ ;  /* 0x0000000104047890 */ /* 0x000fc8000fffe03f */
[----:B------:R-:W-:Y:S01]  /*2070*/  UMOV UR10, UR6 ;  /* 0x00000006000a7c82 */ /* 0x000fe20008000000 */
[----:B------:R-:W-:Y:S01]  /*2080*/  UISETP.NE.AND UP0, UPT, UR4, 0x7, UPT ;  /* 0x000000070400788c */ /* 0x000fe2000bf05270 */
[----:B------:R-:W-:Y:S03]  /*2090*/  HGMMA.64x128x8.F32.TF32 R24, R108, gdesc[UR8], R24, gsb0 ;  /* 0x05e000086c187df0 */ /* 0x000fe60008002818 */
[----:B------:R-:W-:Y:S01]  /*20a0*/  USEL UR4, UR4, URZ, UP0 ;  /* 0x0000003f04047287 */ /* 0x000fe20008000000 */
[----:B------:R-:W-:Y:S02]  /*20b0*/  WARPGROUP.DEPBAR.LE gsb0, 0x0 ;  /* 0x00008000000079c5 */ /* 0x000fe40000010000 */
[----:B------:R0:W1:Y:S04]  /*20c0*/  LDS R108, [R6+0xb00] ;  /* 0x000b0000066c7984 */ /* 0x0000680000000800 */
[----:B------:R0:W2:Y:S04]  /*20d0*/  LDS R109, [R6+0xf00] ;  /* 0x000f0000066d7984 */ /* 0x0000a80000000800 */
[----:B------:R0:W3:Y:S04]  /*20e0*/  LDS R110, [R5+0x200] ;  /* 0x00020000056e7984 */ /* 0x0000e80000000800 */
[----:B------:R0:W4:Y:S01]  /*20f0*/  LDS R111, [R5+0x600] ;  /* 0x00060000056f7984 */ /* 0x0001220000000800 */
[----:B------:R-:W-:Y:S05]  /*2100*/  @!P0 BRA `(.L_x_30) ;  /* 0x0000000000048947 */ /* 0x000fea0003800000 */
[----:B------:R-:W-:Y:S01]  /*2110*/  BPT.TRAP 0x1 ;  /* 0x000000040000795c */ /* 0x000fe20000300000 */
.L_x_30:
[----:B0-----:R-:W-:Y:S01]  /*2120*/  IMAD.SHL.U32 R6, R0, 0x1000, RZ ;  /* 0x0000100000067824 */ /* 0x001fe200078e00ff */
[----:B------:R-:W-:Y:S03]  /*2130*/  BSSY B0, `(.L_x_31) ;  /* 0x0000009000007945 */ /* 0x000fe60003800000 */
[----:B------:R-:W-:-:S05]  /*2140*/  IMAD.IADD R4, R95, 0x1, R6 ;  /* 0x000000015f047824 */ /* 0x000fca00078e0206 */
[----:B------:R-:W-:-:S05]  /*2150*/  LEA R5, R4, UR9, 0x2 ;  /* 0x0000000904057c11 */ /* 0x000fca000f8e10ff */
[C---:B------:R-:W-:Y:S02]  /*2160*/  VIADD R10, R5.reuse, 0x800 ;  /* 0x00000800050a7836 */ /* 0x040fe40000000000 */
[----:B------:R-:W-:Y:S02]  /*2170*/  VIADD R4, R5, 0x890 ;  /* 0x0000089005047836 */ /* 0x000fe40000000000 */
[----:B------:R-:W-:Y:S01]  /*2180*/  @P3 VIADD R4, R10, 0x70 ;  /* 0x000000700a043836 */ /* 0x000fe20000000000 */
[----:B------:R-:W-:Y:S06]  /*2190*/  @P1 BRA `(.L_x_32) ;  /* 0x0000000000081947 */ /* 0x000fec0003800000 */
[----:B------:R-:W0:Y:S02]  /*21a0*/  SYNCS.PHASECHK.TRANS64.TRYWAIT P1, [R7+URZ], R8 ;  /* 0x00000008070075a7 */ /* 0x000e24000802017f */
[----:B0-----:R-:W-:Y:S05]  /*21b0*/  @!P1 BRA `(.L_x_33) ;  /* 0x0000006c00689947 */ /* 0x001fea0003800000 */
.L_x_32:
[----:B------:R-:W-:Y:S05]  /*21c0*/  BSYNC B0 ;  /* 0x0000000000007941 */ /* 0x000fea0003800000 */
.L_x_31:
[----:B------:R0:W0:Y:S01]  /*21d0*/  LDS R112, [R5+0x800] ;  /* 0x0008000005707984 */ /* 0x0000220000000800 */
[----:B------:R-:W-:Y:S05]  /*21e0*/  WARPSYNC.ALL ;  /* 0x0000000000007948 */ /* 0x000fea0003800000 */
[----:B------:R0:W0:Y:S04]  /*21f0*/  LDS R113, [R5+0xc00] ;  /* 0x000c000005717984 */ /* 0x0000280000000800 */
[----:B------:R0:W0:Y:S04]  /*2200*/  LDS R114, [R4] ;  /* 0x0000000004727984 */ /* 0x0000280000000800 */
[----:B------:R0:W0:Y:S01]  /*2210*/  LDS R115, [R4+0x400] ;  /* 0x0004000004737984 */ /* 0x0000220000000800 */
[----:B------:R-:W-:Y:S01]  /*2220*/  UIADD3 UR6, UR8, 0x6, URZ ;  /* 0x0000000608067890 */ /* 0x000fe2000fffe03f */
[----:B-1234-:R-:W-:Y:S01]  /*2230*/  WARPGROUP.ARRIVE ;  /* 0x00000000000079c5 */ /* 0x01efe20000000000 */
[----:B------:R-:W-:Y:S01]  /*2240*/  UMOV UR11, 0x40000040 ;  /* 0x40000040000b7882 */ /* 0x000fe20000000000 */
[C---:B------:R-:W-:Y:S01]  /*2250*/  ISETP.GT.AND P1, PT, R3.reuse, 0x2, PT ;  /* 0x000000020300780c */ /* 0x040fe20003f24270 */
[----:B------:R-:W-:-:S03]  /*2260*/  VIADD R3, R3, 0xffffffff ;  /* 0xffffffff03037836 */ /* 0x000fc60000000000 */
[----:B------:R-:W-:Y:S01]  /*2270*/  UMOV UR10, UR6 ;  /* 0x00000006000a7c82 */ /* 0x000fe20008000000 */
[----:B------:R-:W-:Y:S01]  /*2280*/  R2UR UR6, R0 ;  /* 0x00000000000672ca */ /* 0x000fe200000e0000 */
[----:B------:R-:W-:Y:S03]  /*2290*/  HGMMA.64x128x8.F32.TF32 R24, R108, gdesc[UR8], R24, gsb0 ;  /* 0x05e000086c187df0 */ /* 0x000fe60008002818 */
[----:B------:R-:W-:-:S04]  /*22a0*/  WARPGROUP.DEPBAR.LE gsb0, 0x0 ;  /* 0x00008000000079c5 */ /* 0x000fc80000010000 */
[----:B------:R-:W-:Y:S07]  /*22b0*/  @P1 BRA `(.L_x_34) ;  /* 0xfffffff800941947 */ /* 0x000fee000383ffff */
.L_x_26:
[----:B0-----:R-:W-:Y:S01]  /*22c0*/  IMAD.MOV.U32 R5, RZ, RZ, 0x40000040 ;  /* 0x40000040ff057424 */ /* 0x001fe200078e00ff */
[----:B------:R-:W-:Y:S01]  /*22d0*/  LEA R4, R0, UR7, 0xa ;  /* 0x0000000700047c11 */ /* 0x000fe2000f8e50ff */
[----:B------:R-:W-:Y:S01]  /*22e0*/  WARPGROUP.ARRIVE ;  /* 0x00000000000079c5 */ /* 0x000fe20000000000 */
[----:B------:R-:W-:Y:S01]  /*22f0*/  IMAD.IADD R6, R95, 0x1, R6 ;  /* 0x000000015f067824 */ /* 0x000fe200078e0206 */
[----:B------:R-:W-:Y:S01]  /*2300*/  LOP3.LUT P1, RZ, R93, 0x4, RZ, 0xc0, !PT ;  /* 0x000000045dff7812 */ /* 0x000fe2000782c0ff */
[----:B------:R-:W-:Y:S01]  /*2310*/  IMAD.MOV.U32 R7, RZ, RZ, 0x40000040 ;  /* 0x40000040ff077424 */ /* 0x000fe200078e00ff */
[----:B------:R-:W-:Y:S02]  /*2320*/  R2UR UR6, R4 ;  /* 0x00000000040672ca */ /* 0x000fe400000e0000 */
[----:B------:R-:W-:Y:S02]  /*2330*/  R2UR UR7, R5 ;  /* 0x00000000050772ca */ /* 0x000fe400000e0000 */
[----:B------:R-:W-:-:S05]  /*2340*/  LEA R3, R6, UR9, 0x2 ;  /* 0x0000000906037c11 */ /* 0x000fca000f8e10ff */
[C---:B------:R-:W-:Y:S02]  /*2350*/  VIADD R6, R3.reuse, 0x900 ;  /* 0x0000090003067836 */ /* 0x040fe40000000000 */
[----:B------:R-:W-:Y:S02]  /*2360*/  VIADD R0, R3, 0x990 ;  /* 0x0000099003007836 */ /* 0x000fe40000000000 */
[----:B------:R-:W-:Y:S02]  /*2370*/  @P1 VIADD R0, R6, 0x70 ;  /* 0x0000007006001836 */ /* 0x000fe40000000000 */
[----:B------:R-:W-:Y:S01]  /*2380*/  HGMMA.64x128x8.F32.TF32 R24, R112, gdesc[UR4], R24, gsb0 ;  /* 0x05e0000470187df0 */ /* 0x000fe20008002818 */
[----:B------:R-:W-:Y:S01]  /*2390*/  VIADD R6, R4, 0x2 ;  /* 0x0000000204067836 */ /* 0x000fe20000000000 */
[----:B------:R-:W-:-:S04]  /*23a0*/  R2UR UR7, R7 ;  /* 0x00000000070772ca */ /* 0x000fc800000e0000 */
[----:B------:R-:W-:Y:S01]  /*23b0*/  R2UR UR6, R6 ;  /* 0x00000000060672ca */ /* 0x000fe200000e0000 */
[----:B------:R-:W-:Y:S02]  /*23c0*/  WARPGROUP.DEPBAR.LE gsb0, 0x0 ;  /* 0x00008000000079c5 */ /* 0x000fe40000010000 */
[----:B------:R-:W-:Y:S04]  /*23d0*/  LDS R108, [R3+0x900] ;  /* 0x00090000036c7984 */ /* 0x000fe80000000800 */
[----:B------:R-:W-:Y:S04]  /*23e0*/  LDS R109, [R3+0xd00] ;  /* 0x000d0000036d7984 */ /* 0x000fe80000000800 */
[----:B------:R-:W-:Y:S04]  /*23f0*/  LDS R110, [R0] ;  /* 0x00000000006e7984 */ /* 0x000fe80000000800 */
[----:B------:R-:W0:Y:S02]  /*2400*/  LDS R111, [R0+0x400] ;  /* 0x00040000006f7984 */ /* 0x000e240000000800 */
[----:B0-----:R-:W-:-:S06]  /*2410*/  WARPGROUP.ARRIVE ;  /* 0x00000000000079c5 */ /* 0x001fcc0000000000 */
[----:B------:R-:W-:Y:S03]  /*2420*/  HGMMA.64x128x8.F32.TF32 R24, R108, gdesc[UR4], R24, gsb0 ;  /* 0x05e000046c187df0 */ /* 0x000fe60008002818 */
[----:B------:R-:W-:Y:S02]  /*2430*/  WARPGROUP.DEPBAR.LE gsb0, 0x0 ;  /* 0x00008000000079c5 */ /* 0x000fe40000010000 */
[----:B------:R0:W1:Y:S04]  /*2440*/  LDS R108, [R3+0xa00] ;  /* 0x000a0000036c7984 */ /* 0x0000680000000800 */
[----:B------:R0:W2:Y:S04]  /*2450*/  LDS R109, [R3+0xe00] ;  /* 0x000e0000036d7984 */ /* 0x0000a80000000800 */
[----:B------:R0:W3:Y:S04]  /*2460*/  LDS R110, [R0+0x100] ;  /* 0x00010000006e7984 */ /* 0x0000e80000000800 */
[----:B------:R0:W4:Y:S01]  /*2470*/  LDS R111, [R0+0x500] ;  /* 0x00050000006f7984 */ /* 0x0001220000000800 */
[----:B------:R-:W-:Y:S05]  /*2480*/  @!P0 BRA `(.L_x_35) ;  /* 0x0000000000048947 */ /* 0x000fea0003800000 */
[----:B------:R-:W-:Y:S01]  /*2490*/  BPT.TRAP 0x1 ;  /* 0x000000040000795c */ /* 0x000fe20000300000 */
.L_x_35:
[----:B------:R-:W-:Y:S01]  /*24a0*/  ULEA UR4, UR4, UR9, 0x3 ;  /* 0x0000000904047291 */ /* 0x000fe2000f8e183f */
[----:B------:R-:W-:-:S03]  /*24b0*/  ISETP.GT.U32.AND P1, PT, R18, 0x1, PT ;  /* 0x000000011200780c */ /* 0x000fc60003f24070 */
[----:B------:R-:W-:-:S04]  /*24c0*/  UIADD3 UR4, UR4, 0x38, URZ ;  /* 0x0000003804047890 */ /* 0x000fc8000fffe03f */
[----:B------:R-:W-:-:S09]  /*24d0*/  UPRMT UR4, URZ, 0x654, UR4 ;  /* 0x000006543f047896 */ /* 0x000fd20008000004 */
[----:B------:R-:W-:Y:S01]  /*24e0*/  SYNCS.ARRIVE.TRANS64.RED.A1T0 RZ, [UR4], RZ ;  /* 0x000000ffffff79a7 */ /* 0x000fe20008100404 */
[----:B------:R-:W-:Y:S05]  /*24f0*/  @P1 BRA `(.L_x_36) ;  /* 0x0000000000041947 */ /* 0x000fea0003800000 */
[----:B------:R-:W-:Y:S01]  /*2500*/  BPT.TRAP 0x1 ;  /* 0x000000040000795c */ /* 0x000fe20000300000 */
.L_x_36:
[C---:B------:R-:W-:Y:S01]  /*2510*/  VIADD R6, R4.reuse, 0x4 ;  /* 0x0000000404067836 */ /* 0x040fe20000000000 */
[----:B-1234-:R-:W-:Y:S01]  /*2520*/  WARPGROUP.ARRIVE ;  /* 0x00000000000079c5 */ /* 0x01efe20000000000 */
[----:B------:R-:W-:Y:S02]  /*2530*/  IMAD.MOV.U32 R7, RZ, RZ, 0x40000040 ;  /* 0x40000040ff077424 */ /* 0x000fe400078e00ff */
[----:B------:R-:W-:Y:S01]  /*2540*/  VIADD R4, R4, 0x6 ;  /* 0x0000000604047836 */ /* 0x000fe20000000000 */
[----:B------:R-:W-:Y:S01]  /*2550*/  R2UR UR6, R6 ;  /* 0x00000000060672ca */ /* 0x000fe200000e0000 */
[----:B------:R-:W-:Y:S01]  /*2560*/  IMAD.MOV.U32 R5, RZ, RZ, 0x40000040 ;  /* 0x40000040ff057424 */ /* 0x000fe200078e00ff */
[----:B------:R-:W-:-:S13]  /*2570*/  R2UR UR7, R7 ;  /* 0x00000000070772ca */ /* 0x000fda00000e0000 */
[----:B------:R-:W-:Y:S01]  /*2580*/  HGMMA.64x128x8.F32.TF32 R24, R108, gdesc[UR4], R24, gsb0 ;  /* 0x05e000046c187df0 */ /* 0x000fe20008002818 */
[----:B------:R-:W-:Y:S02]  /*2590*/  R2UR UR6, R4 ;  /* 0x00000000040672ca */ /* 0x000fe400000e0000 */
[----:B------:R-:W-:Y:S01]  /*25a0*/  R2UR UR7, R5 ;  /* 0x00000000050772ca */ /* 0x000fe200000e0000 */
[----:B------:R-:W-:Y:S02]  /*25b0*/  WARPGROUP.DEPBAR.LE gsb0, 0x0 ;  /* 0x00008000000079c5 */ /* 0x000fe40000010000 */
[----:B------:R-:W-:Y:S04]  /*25c0*/  LDS R108, [R3+0xb00] ;  /* 0x000b0000036c7984 */ /* 0x000fe80000000800 */
[----:B------:R-:W-:Y:S04]  /*25d0*/  LDS R109, [R3+0xf00] ;  /* 0x000f0000036d7984 */ /* 0x000fe80000000800 */
[----:B------:R-:W-:Y:S04]  /*25e0*/  LDS R110, [R0+0x200] ;  /* 0x00020000006e7984 */ /* 0x000fe80000000800 */
[----:B------:R-:W1:Y:S02]  /*25f0*/  LDS R111, [R0+0x600] ;  /* 0x00060000006f7984 */ /* 0x000e640000000800 */
[----:B-1----:R-:W-:-:S06]  /*2600*/  WARPGROUP.ARRIVE ;  /* 0x00000000000079c5 */ /* 0x002fcc0000000000 */
[----:B------:R-:W-:Y:S03]  /*2610*/  HGMMA.64x128x8.F32.TF32 R24, R108, gdesc[UR4], R24, gsb0 ;  /* 0x05e000046c187df0 */ /* 0x000fe60008002818 */
[----:B------:R-:W-:Y:S02]  /*2620*/  WARPGROUP.DEPBAR.LE gsb0, 0x0 ;  /* 0x00008000000079c5 */ /* 0x000fe40000010000 */
.L_x_22:
[----:B------:R-:W-:Y:S05]  /*2630*/  @!P0 BRA `(.L_x_37) ;  /* 0x0000000000048947 */ /* 0x000fea0003800000 */
[----:B------:R-:W-:Y:S01]  /*2640*/  BPT.TRAP 0x1 ;  /* 0x000000040000795c */ /* 0x000fe20000300000 */
.L_x_37:
[----:B------:R-:W2:Y:S01]  /*2650*/  S2UR UR7, SR_CgaCtaId ;  /* 0x00000000000779c3 */ /* 0x000ea20000008800 */
[----:B------:R-:W-:Y:S01]  /*2660*/  UIADD3 UR6, UR41, UR39, URZ ;  /* 0x0000002729067290 */ /* 0x000fe2000fffe03f */
[----:B------:R-:W-:-:S03]  /*2670*/  ISETP.GT.U32.AND P0, PT, R18, 0x1, PT ;  /* 0x000000011200780c */ /* 0x000fc60003f04070 */
[----:B------:R-:W-:-:S04]  /*2680*/  UIMAD.WIDE.U32 UR4, UR6, 0x24924925, URZ ;  /* 0x24924925060478a5 */ /* 0x000fc8000f8e003f */
[----:B------:R-:W-:-:S04]  /*2690*/  UIADD3 UR4, UR6, -UR5, URZ ;  /* 0x8000000506047290 */ /* 0x000fc8000fffe03f */
[----:B------:R-:W-:-:S03]  /*26a0*/  ULEA.HI UR4, UR4, UR5, URZ, 0x1f ;  /* 0x0000000504047291 */ /* 0x000fc6000f8ff83f */
[----:B------:R-:W-:Y:S01]  /*26b0*/  UMOV UR5, 0x400 ;  /* 0x0000040000057882 */ /* 0x000fe20000000000 */
[----:B------:R-:W-:-:S04]  /*26c0*/  USHF.R.U32.HI UR4, URZ, 0x2, UR4 ;  /* 0x000000023f047899 */ /* 0x000fc80008011604 */
[----:B------:R-:W-:Y:S02]  /*26d0*/  UIMAD UR4, UR4, -0x7, UR6 ;  /* 0xfffffff9040478a4 */ /* 0x000fe4000f8e0206 */
[----:B--2---:R-:W-:-:S04]  /*26e0*/  ULEA UR5, UR7, UR5, 0x18 ;  /* 0x0000000507057291 */ /* 0x004fc8000f8ec03f */
[----:B------:R-:W-:-:S04]  /*26f0*/  ULEA UR4, UR4, UR5, 0x3 ;  /* 0x0000000504047291 */ /* 0x000fc8000f8e183f */
[----:B------:R-:W-:-:S04]  /*2700*/  UIADD3 UR4, UR4, 0x38, URZ ;  /* 0x0000003804047890 */ /* 0x000fc8000fffe03f */
[----:B------:R-:W-:-:S09]  /*2710*/  UPRMT UR4, URZ, 0x654, UR4 ;  /* 0x000006543f047896 */ /* 0x000fd20008000004 */
[----:B------:R-:W-:Y:S01]  /*2720*/  SYNCS.ARRIVE.TRANS64.RED.A1T0 RZ, [UR4], RZ ;  /* 0x000000ffffff79a7 */ /* 0x000fe20008100404 */
[----:B------:R-:W-:Y:S05]  /*2730*/  @P0 BRA `(.L_x_38) ;  /* 0x0000000000040947 */ /* 0x000fea0003800000 */
[----:B------:R-:W-:Y:S01]  /*2740*/  BPT.TRAP 0x1 ;  /* 0x000000040000795c */ /* 0x000fe20000300000 */
.L_x_38:
[----:B------:R-:W-:Y:S01]  /*2750*/  UISETP.GE.U32.AND UP1, UPT, UR40, 0x7, UPT ;  /* 0x000000072800788c */ /* 0x000fe2000bf26070 */
[----:B------:R-:W-:Y:S01]  /*2760*/  IMAD.SHL.U32 R104, R104, 0x80, RZ ;  /* 0x0000008068687824 */ /* 0x000fe200078e00ff */
[----:B------:R-:W-:Y:S01]  /*2770*/  UIADD3 UR39, UR40, UR39, URZ ;  /* 0x0000002728277290 */ /* 0x000fe2000fffe03f */
[----:B------:R-:W-:Y:S01]  /*2780*/  SHF.R.S32.HI R11, RZ, 0x1f, R89 ;  /* 0x0000001fff0b7819 */ /* 0x000fe20000011459 */
[----:B------:R-:W-:Y:S01]  /*2790*/  ULDC UR10, c[0x0][0x288] ;  /* 0x0000a200000a7ab9 */ /* 0x000fe20000000800 */
[----:B0-----:R-:W-:Y:S01]  /*27a0*/  IMAD.SHL.U32 R3, R103, 0x80, RZ ;  /* 0x0000008067037824 */ /* 0x001fe200078e00ff */
[C---:B------:R-:W-:Y:S01]  /*27b0*/  LOP3.LUT R8, R104.reuse, 0x6, R99, 0xf8, !PT ;  /* 0x0000000668087812 */ /* 0x040fe200078ef863 */
[----:B------:R-:W-:Y:S01]  /*27c0*/  UISETP.GT.U32.AND UP0, UPT, UR39, 0x6, UPT ;  /* 0x000000062700788c */ /* 0x000fe2000bf04070 */
[----:B------:R-:W-:Y:S01]  /*27d0*/  ISETP.GE.AND P0, PT, R104, UR10, PT ;  /* 0x0000000a68007c0c */ /* 0x000fe2000bf06270 */
[----:B------:R-:W-:Y:S01]  /*27e0*/  ULDC.64 UR6, c[0x0][0x5d0] ;  /* 0x0001740000067ab9 */ /* 0x000fe20000000a00 */
[----:B------:R-:W-:Y:S01]  /*27f0*/  ULDC UR11, c[0x0][0x284] ;  /* 0x0000a100000b7ab9 */ /* 0x000fe20000000800 */
[----:B------:R-:W-:Y:S01]  /*2800*/  @UP1 UIMAD.WIDE.U32 UR4, UR39, 0x24924925, URZ ;  /* 0x24924925270418a5 */ /* 0x000fe2000f8e003f */
[----:B------:R-:W-:Y:S01]  /*2810*/  SHF.R.S32.HI R9, RZ, 0x1f, R8 ;  /* 0x0000001fff097819 */ /* 0x000fe20000011408 */
[----:B------:R-:W-:Y:S01]  /*2820*/  IMAD R0, R11, UR6, RZ ;  /* 0x000000060b007c24 */ /* 0x000fe2000f8e02ff */
[----:B------:R-:W-:Y:S01]  /*2830*/  UISETP.LT.U32.AND UP0, UPT, UR40, 0x7, UP0 ;  /* 0x000000072800788c */ /* 0x000fe20008701070 */
[----:B------:R-:W-:Y:S01]  /*2840*/  ISETP.GE.OR P0, PT, R3, UR11, P0 ;  /* 0x0000000b03007c0c */ /* 0x000fe20008706670 */
[----:B------:R-:W-:Y:S01]  /*2850*/  @UP1 UIADD3 UR4, UR39, -UR5, URZ ;  /* 0x8000000527041290 */ /* 0x000fe2000fffe03f */
[C---:B------:R-:W-:Y:S01]  /*2860*/  IMAD R7, R89.reuse, UR7, R0 ;  /* 0x0000000759077c24 */ /* 0x040fe2000f8e0200 */
[----:B------:R-:W-:Y:S01]  /*2870*/  ULDC.64 UR8, c[0x0][0x5c8] ;  /* 0x0001720000087ab9 */ /* 0x000fe20000000a00 */
[----:B------:R-:W-:Y:S01]  /*2880*/  IMAD.WIDE.U32 R4, R89, UR6, R8 ;  /* 0x0000000659047c25 */ /* 0x000fe2000f8e0008 */
[----:B------:R-:W-:-:S02]  /*2890*/  USEL UR6, URZ, 0x1, !UP0 ;  /* 0x000000013f067887 */ /* 0x000fc4000c000000 */
[----:B------:R-:W-:Y:S01]  /*28a0*/  @UP1 ULEA.HI UR4, UR4, UR5, URZ, 0x1f ;  /* 0x0000000504041291 */ /* 0x000fe2000f8ff83f */
[----:B------:R-:W-:Y:S01]  /*28b0*/  IMAD.WIDE R22, R103, 0x80, R90 ;  /* 0x0000008067167825 */ /* 0x000fe200078e025a */
[----:B------:R-:W-:Y:S02]  /*28c0*/  ULOP3.LUT UR38, UR38, UR6, URZ, 0x3c, !UPT ;  /* 0x0000000626267292 */ /* 0x000fe4000f8e3c3f */
[----:B------:R-:W-:Y:S01]  /*28d0*/  @UP1 USHF.R.U32.HI UR4, URZ, 0x2, UR4 ;  /* 0x000000023f041899 */ /* 0x000fe20008011604 */
[----:B------:R-:W-:Y:S02]  /*28e0*/  IMAD.IADD R5, R5, 0x1, R7 ;  /* 0x0000000105057824 */ /* 0x000fe400078e0207 */
[----:B------:R-:W-:Y:S01]  /*28f0*/  IMAD R7, R23, UR8, RZ ;  /* 0x0000000817077c24 */ /* 0x000fe2000f8e02ff */
[----:B------:R-:W-:Y:S01]  /*2900*/  @UP1 ULOP3.LUT UR38, UR38, 0x1, UR4, 0x78, !UPT ;  /* 0x0000000126261892 */ /* 0x000fe2000f8e7804 */
[----:B------:R-:W-:-:S04]  /*2910*/  IMAD.WIDE.U32 R106, R22, UR8, R4 ;  /* 0x00000008166a7c25 */ /* 0x000fc8000f8e0004 */
[----:B------:R-:W-:Y:S02]  /*2920*/  IMAD R7, R22, UR9, R7 ;  /* 0x0000000916077c24 */ /* 0x000fe4000f8e0207 */
[----:B------:R-:W-:Y:S01]  /*2930*/  IMAD.MOV.U32 R0, RZ, RZ, -0x1 ;  /* 0xffffffffff007424 */ /* 0x000fe200078e00ff */
[----:B------:R-:W-:Y:S06]  /*2940*/  @P0 BRA `(.L_x_39) ;  /* 0x0000003c00f80947 */ /* 0x000fec0003800000 */
[----:B-----5:R-:W-:Y:S01]  /*2950*/  FSETP.NEU.AND P0, PT, R92, RZ, PT ;  /* 0x000000ff5c00720b */ /* 0x020fe20003f0d000 */
[----:B------:R-:W-:Y:S01]  /*2960*/  IMAD.IADD R4, R94, 0x1, -R104 ;  /* 0x000000015e047824 */ /* 0x000fe200078e0a68 */
[----:B------:R-:W-:Y:S01]  /*2970*/  BSSY B0, `(.L_x_39) ;  /* 0x00003fb000007945 */ /* 0x000fe20003800000 */
[----:B------:R-:W-:Y:S02]  /*2980*/  IMAD.IADD R3, R102, 0x1, -R3 ;  /* 0x0000000166037824 */ /* 0x000fe400078e0a03 */
[----:B------:R-:W-:Y:S01]  /*2990*/  IMAD.IADD R117, R107, 0x1, R7 ;  /* 0x000000016b757824 */ /* 0x000fe200078e0207 */
[----:B------:R-:W-:-:S04]  /*29a0*/  ISETP.GT.AND P2, PT, R4, RZ, PT ;  /* 0x000000ff0400720c */ /* 0x000fc80003f44270 */
[----:B------:R-:W-:-:S03]  /*29b0*/  ISETP.GT.AND P3, PT, R3, RZ, P2 ;  /* 0x000000ff0300720c */ /* 0x000fc60001764270 */
[----:B------:R-:W-:Y:S10]  /*29c0*/  @!P0 BRA `(.L_x_40) ;  /* 0x0000002c001c8947 */ /* 0x000ff40003800000 */
[----:B------:R-:W0:Y:S01]  /*29d0*/  LDC.64 R110, c[0x0][0x5b8] ;  /* 0x00016e00ff6e7b82 */ /* 0x000e220000000a00 */
[----:B------:R-:W-:-:S07]  /*29e0*/  ULDC.64 UR4, c[0x0][0x5c0] ;  /* 0x0001700000047ab9 */ /* 0x000fce0000000a00 */
[----:B------:R-:W2:Y:S08]  /*29f0*/  LDC.64 R112, c[0x0][0x5b0] ;  /* 0x00016c00ff707b82 */ /* 0x000eb00000000a00 */
[----:B------:R-:W3:Y:S01]  /*2a00*/  LDC.64 R114, c[0x0][0x5a8] ;  /* 0x00016a00ff727b82 */ /* 0x000ee20000000a00 */
[-C--:B0-----:R-:W-:Y:S02]  /*2a10*/  IMAD R6, R11, R110.reuse, RZ ;  /* 0x0000006e0b067224 */ /* 0x081fe400078e02ff */
[----:B------:R-:W-:-:S04]  /*2a20*/  IMAD.WIDE.U32 R108, R89, R110, R8 ;  /* 0x0000006e596c7225 */ /* 0x000fc800078e0008 */
[----:B------:R-:W-:Y:S02]  /*2a30*/  IMAD R103, R89, R111, R6 ;  /* 0x0000006f59677224 */ /* 0x000fe400078e0206 */
[-C--:B--2---:R-:W-:Y:S02]  /*2a40*/  IMAD R5, R23, R112.reuse, RZ ;  /* 0x0000007017057224 */ /* 0x084fe400078e02ff */
[----:B------:R-:W-:Y:S02]  /*2a50*/  IMAD.IADD R13, R109, 0x1, R103 ;  /* 0x000000016d0d7824 */ /* 0x000fe400078e0267 */
[----:B------:R-:W-:Y:S02]  /*2a60*/  IMAD.MOV.U32 R12, RZ, RZ, R108 ;  /* 0x000000ffff0c7224 */ /* 0x000fe400078e006c */
[C---:B------:R-:W-:Y:S02]  /*2a70*/  IMAD R23, R22.reuse, R113, R5 ;  /* 0x0000007116177224 */ /* 0x040fe400078e0205 */
[----:B------:R-:W-:-:S04]  /*2a80*/  IMAD.WIDE.U32 R6, R22, R112, R12 ;  /* 0x0000007016067225 */ /* 0x000fc800078e000c */
[----:B------:R-:W-:Y:S01]  /*2a90*/  IMAD.IADD R5, R7, 0x1, R23 ;  /* 0x0000000107057824 */ /* 0x000fe200078e0217 */
[----:B---3--:R-:W-:-:S04]  /*2aa0*/  LEA R14, P0, R6, R114, 0x2 ;  /* 0x00000072060e7211 */ /* 0x008fc800078010ff */
[----:B------:R-:W-:-:S05]  /*2ab0*/  LEA.HI.X R15, R6, R115, R5, 0x2, P0 ;  /* 0x00000073060f7211 */ /* 0x000fca00000f1405 */
[----:B------:R0:W2:Y:S01]  /*2ac0*/  @P3 LDG.E.LTC128B R5, desc[UR36][R14.64] ;  /* 0x000000240e053981 */ /* 0x0000a2000c1e1920 */
[----:B-1----:R-:W-:Y:S01]  /*2ad0*/  LEA R10, P1, R106, UR4, 0x2 ;  /* 0x000000046a0a7c11 */ /* 0x002fe2000f8210ff */
[----:B------:R-:W-:Y:S01]  /*2ae0*/  IMAD.WIDE.U32 R6, R22, R112, R8 ;  /* 0x0000007016067225 */ /* 0x000fe200078e0008 */
[----:B------:R-:W-:Y:S01]  /*2af0*/  ISETP.GT.AND P0, PT, R4, 0x1, PT ;  /* 0x000000010400780c */ /* 0x000fe20003f04270 */
[----:B------:R-:W-:Y:S02]  /*2b00*/  BSSY B1, `(.L_x_41) ;  /* 0x0000012000017945 */ /* 0x000fe40003800000 */
[----:B------:R-:W-:Y:S02]  /*2b10*/  IMAD.IADD R7, R23, 0x1, R7 ;  /* 0x0000000117077824 */ /* 0x000fe400078e0207 */
[----:B------:R-:W-:Y:S01]  /*2b20*/  IMAD.WIDE.U32 R20, R89, R110, R6 ;  /* 0x0000006e59147225 */ /* 0x000fe200078e0006 */
[----:B0-----:R-:W-:-:S03]  /*2b30*/  SHF.L.U64.HI R15, R112, 0x3, R113 ;  /* 0x00000003700f7819 */ /* 0x001fc60000010271 */
[----:B------:R-:W-:Y:S01]  /*2b40*/  IMAD.IADD R7, R103, 0x1, R21 ;  /* 0x0000000167077824 */ /* 0x000fe200078e0215 */
[----:B------:R-:W-:Y:S01]  /*2b50*/  LEA R6, P4, R20, R114, 0x2 ;  /* 0x0000007214067211 */ /* 0x000fe200078810ff */
[----:B------:R-:W-:-:S03]  /*2b60*/  IMAD.SHL.U32 R14, R112, 0x8, RZ ;  /* 0x00000008700e7824 */ /* 0x000fc600078e00ff */
[----:B------:R-:W-:Y:S01]  /*2b70*/  LEA.HI.X R7, R20, R115, R7, 0x2, P4 ;  /* 0x0000007314077211 */ /* 0x000fe200020f1407 */
[----:B------:R-:W-:Y:S01]  /*2b80*/  IMAD.WIDE.U32 R20, R22, R112, R14 ;  /* 0x0000007016147225 */ /* 0x000fe200078e000e */
[----:B--2---:R-:W-:-:S05]  /*2b90*/  LOP3.LUT R11, R5, 0xffffe000, RZ, 0xc0, !PT ;  /* 0xffffe000050b7812 */ /* 0x004fca00078ec0ff */
[----:B------:R-:W-:-:S04]  /*2ba0*/  FMUL R11, R11, R92 ;  /* 0x0000005c0b0b7220 */ /* 0x000fc80000400000 */
[----:B------:R-:W-:Y:S01]  /*2bb0*/  FFMA R107, R24, R88, R11 ;  /* 0x00000058186b7223 */ /* 0x000fe2000000000b */
[----:B------:R-:W-:Y:S02]  /*2bc0*/  LEA.HI.X R11, R106, UR5, R117, 0x2, P1 ;  /* 0x000000056a0b7c11 */ /* 0x000fe400088f1475 */
[----:B------:R-:W-:Y:S02]  /*2bd0*/  ISETP.GT.AND P1, PT, R3, RZ, P0 ;  /* 0x000000ff0300720c */ /* 0x000fe40000724270 */
[----:B------:R-:W-:-:S05]  /*2be0*/  F2FP.TF32.F32.PACK_B R107, R107 ;  /* 0x0000006bff6b723e */ /* 0x000fca00024050ff */
[----:B------:R0:W-:Y:S06]  /*2bf0*/  @P3 STG.E desc[UR36][R10.64], R107 ;  /* 0x0000006b0a003986 */ /* 0x0001ec000c101924 */
[----:B------:R-:W-:Y:S05]  /*2c00*/  @!P1 BRA `(.L_x_42) ;  /* 0x0000000000049947 */ /* 0x000fea0003800000 */
[----:B------:R1:W5:Y:S02]  /*2c10*/  LDG.E.LTC128B R5, desc[UR36][R6.64+0x4] ;  /* 0x0000042406057981 */ /* 0x000364000c1e1920 */
.L_x_42:
[----:B------:R-:W-:Y:S05]  /*2c20*/  BSYNC B1 ;  /* 0x0000000000017941 */ /* 0x000fea0003800000 */
.L_x_41:
[----:B-----5:R-:W-:Y:S01]  /*2c30*/  LOP3.LUT R15, R5, 0xffffe000, RZ, 0xc0, !PT ;  /* 0xffffe000050f7812 */ /* 0x020fe200078ec0ff */
[----:B------:R-:W-:Y:S01]  /*2c40*/  IMAD.IADD R23, R23, 0x1, R21 ;  /* 0x0000000117177824 */ /* 0x000fe200078e0215 */
[----:B------:R-:W-:Y:S01]  /*2c50*/  IADD3 R108, P3, R108, R20, RZ ;  /* 0x000000146c6c7210 */ /* 0x000fe20007f7e0ff */
[----:B------:R-:W-:Y:S01]  /*2c60*/  IMAD.MOV.U32 R22, RZ, RZ, R5 ;  /* 0x000000ffff167224 */ /* 0x000fe200078e0005 */
[----:B------:R-:W-:Y:S01]  /*2c70*/  ISETP.GT.AND P2, PT, R3, 0x8, P2 ;  /* 0x000000080300780c */ /* 0x000fe20001744270 */
[----:B------:R-:W-:Y:S02]  /*2c80*/  FMUL R12, R15, R92 ;  /* 0x0000005c0f0c7220 */ /* 0x000fe40000400000 */
[----:B------:R-:W-:Y:S01]  /*2c90*/  IMAD.X R13, R23, 0x1, R13, P3 ;  /* 0x00000001170d7824 */ /* 0x000fe200018e060d */
[----:B------:R-:W-:Y:S01]  /*2ca0*/  LEA R14, P3, R108, R114, 0x2 ;  /* 0x000000726c0e7211 */ /* 0x000fe200078610ff */
[----:B------:R-:W-:-:S03]  /*2cb0*/  FFMA R25, R25, R88, R12 ;  /* 0x0000005819197223 */ /* 0x000fc6000000000c */
[----:B------:R-:W-:Y:S02]  /*2cc0*/  LEA.HI.X R15, R108, R115, R13, 0x2, P3 ;  /* 0x000000736c0f7211 */ /* 0x000fe400018f140d */
[----:B------:R-:W-:-:S05]  /*2cd0*/  F2FP.TF32.F32.PACK_B R25, R25 ;  /* 0x00000019ff19723e */ /* 0x000fca00024050ff */
[----:B------:R2:W-:Y:S04]  /*2ce0*/  @P1 STG.E desc[UR36][R10.64+0x4], R25 ;  /* 0x000004190a001986 */ /* 0x0005e8000c101924 */
[----:B------:R-:W3:Y:S01]  /*2cf0*/  @P2 LDG.E.LTC128B R22, desc[UR36][R14.64] ;  /* 0x000000240e162981 */ /* 0x000ee2000c1e1920 */
[----:B------:R-:W-:Y:S01]  /*2d00*/  IADD3 R20, P1, R8, R20, RZ ;  /* 0x0000001408147210 */ /* 0x000fe20007f3e0ff */
[----:B------:R-:W-:Y:S01]  /*2d10*/  BSSY B1, `(.L_x_43) ;  /* 0x0000011000017945 */ /* 0x000fe20003800000 */
[----:B------:R-:W-:-:S03]  /*2d20*/  ISETP.GT.AND P0, PT, R3, 0x8, P0 ;  /* 0x000000080300780c */ /* 0x000fc60000704270 */
[----:B------:R-:W-:Y:S01]  /*2d30*/  IMAD.X R21, R9, 0x1, R23, P1 ;  /* 0x0000000109157824 */ /* 0x000fe200008e0617 */
[C---:B------:R-:W-:Y:S02]  /*2d40*/  SHF.L.U64.HI R9, R98.reuse, 0x2, R97 ;  /* 0x0000000262097819 */ /* 0x040fe40000010261 */
[----:B------:R-:W-:Y:S01]  /*2d50*/  LEA R12, P1, R98, R10, 0x2 ;  /* 0x0000000a620c7211 */ /* 0x000fe200078210ff */
[----:B------:R-:W-:-:S04]  /*2d60*/  IMAD.WIDE.U32 R20, R89, R110, R20 ;  /* 0x0000006e59147225 */ /* 0x000fc800078e0014 */
[----:B------:R-:W-:Y:S01]  /*2d70*/  IMAD.X R13, R9, 0x1, R11, P1 ;  /* 0x00000001090d7824 */ /* 0x000fe200008e060b */
[----:B------:R-:W-:Y:S02]  /*2d80*/  LEA R8, P3, R20, R114, 0x2 ;  /* 0x0000007214087211 */ /* 0x000fe400078610ff */
[----:B---3--:R-:W-:-:S05]  /*2d90*/  LOP3.LUT R5, R22, 0xffffe000, RZ, 0xc0, !PT ;  /* 0xffffe00016057812 */ /* 0x008fca00078ec0ff */
[----:B------:R-:W-:-:S04]  /*2da0*/  FMUL R5, R5, R92 ;  /* 0x0000005c05057220 */ /* 0x000fc80000400000 */
[----:B------:R-:W-:Y:S01]  /*2db0*/  FFMA R23, R26, R88, R5 ;  /* 0x000000581a177223 */ /* 0x000fe20000000005 */
[----:B------:R-:W-:-:S04]  /*2dc0*/  IMAD.IADD R5, R103, 0x1, R21 ;  /* 0x0000000167057824 */ /* 0x000fc800078e0215 */
[----:B------:R-:W-:Y:S02]  /*2dd0*/  F2FP.TF32.F32.PACK_B R23, R23 ;  /* 0x00000017ff17723e */ /* 0x000fe400024050ff */
[----:B------:R-:W-:-:S03]  /*2de0*/  LEA.HI.X R9, R20, R115, R5, 0x2, P3 ;  /* 0x0000007314097211 */ /* 0x000fc600018f1405 */
[----:B------:R2:W-:Y:S01]  /*2df0*/  @P2 STG.E desc[UR36][R12.64], R23 ;  /* 0x000000170c002986 */ /* 0x0005e2000c101924 */
[----:B------:R-:W-:Y:S05]  /*2e00*/  @!P0 BRA `(.L_x_44) ;  /* 0x0000000000048947 */ /* 0x000fea0003800000 */
[----:B------:R3:W5:Y:S02]  /*2e10*/  LDG.E.LTC128B R22, desc[UR36][R8.64+0x4] ;  /* 0x0000042408167981 */ /* 0x000764000c1e1920 */
.L_x_44:
[----:B------:R-:W-:Y:S05]  /*2e20*/  BSYNC B1 ;  /* 0x0000000000017941 */ /* 0x000fea0003800000 */
.L_x_43:
[----:B-----5:R-:W-:Y:S01]  /*2e30*/  LOP3.LUT R5, R22, 0xffffe000, RZ, 0xc0, !PT ;  /* 0xffffe00016057812 */ /* 0x020fe200078ec0ff */
[----:B------:R-:W-:Y:S01]  /*2e40*/  BSSY B1, `(.L_x_45) ;  /* 0x0000009000017945 */ /* 0x000fe20003800000 */
[----:B------:R-:W-:-:S03]  /*2e50*/  ISETP.GT.AND P1, PT, R4, 0x8, PT ;  /* 0x000000080400780c */ /* 0x000fc60003f24270 */
[----:B------:R-:W-:Y:S01]  /*2e60*/  FMUL R14, R5, R92 ;  /* 0x0000005c050e7220 */ /* 0x000fe20000400000 */
[----:B------:R-:W-:-:S03]  /*2e70*/  ISETP.GT.AND P2, PT, R3, RZ, P1 ;  /* 0x000000ff0300720c */ /* 0x000fc60000f44270 */
[----:B------:R-:W-:-:S05]  /*2e80*/  FFMA R27, R27, R88, R14 ;  /* 0x000000581b1b7223 */ /* 0x000fca000000000e */
[----:B------:R-:W-:-:S05]  /*2e90*/  F2FP.TF32.F32.PACK_B R27, R27 ;  /* 0x0000001bff1b723e */ /* 0x000fca00024050ff */
[----:B------:R4:W-:Y:S01]  /*2ea0*/  @P0 STG.E desc[UR36][R12.64+0x4], R27 ;  /* 0x0000041b0c000986 */ /* 0x0009e2000c101924 */
[----:B------:R-:W-:Y:S05]  /*2eb0*/  @!P2 BRA `(.L_x_46) ;  /* 0x000000000004a947 */ /* 0x000fea0003800000 */
[----:B------:R0:W5:Y:S02]  /*2ec0*/  LDG.E.LTC128B R22, desc[UR36][R6.64+0x20] ;  /* 0x0000202406167981 */ /* 0x000164000c1e1920 */
.L_x_46:
[----:B------:R-:W-:Y:S05]  /*2ed0*/  BSYNC B1 ;  /* 0x0000000000017941 */ /* 0x000fea0003800000 */
.L_x_45:
        /* <DEDUP_REMOVED lines=10> */
.L_x_48:
[----:B------:R-:W-:Y:S05]  /*2f80*/  BSYNC B1 ;  /* 0x0000000000017941 */ /* 0x000fea0003800000 */
.L_x_47:
[----:B0----5:R-:W-:Y:S01]  /*2f90*/  LOP3.LUT R5, R22, 0xffffe000, RZ, 0xc0, !PT ;  /* 0xffffe00016057812 */ /* 0x021fe200078ec0ff */
[----:B------:R-:W-:Y:S01]  /*2fa0*/  BSSY B1, `(.L_x_49) ;  /* 0x0000008000017945 */ /* 0x000fe20003800000 */
[----:B------:R-:W-:-:S03]  /*2fb0*/  ISETP.GT.AND P1, PT, R3, 0x8, P1 ;  /* 0x000000080300780c */ /* 0x000fc60000f24270 */
[----:B------:R-:W-:-:S04]  /*2fc0*/  FMUL R14, R5, R92 ;  /* 0x0000005c050e7220 */ /* 0x000fc80000400000 */
[----:B------:R-:W-:-:S05]  /*2fd0*/  FFMA R29, R29, R88, R14 ;  /* 0x000000581d1d7223 */ /* 0x000fca000000000e */
[----:B------:R-:W-:-:S05]  /*2fe0*/  F2FP.TF32.F32.PACK_B R29, R29 ;  /* 0x0000001dff1d723e */ /* 0x000fca00024050ff */
[----:B------:R0:W-:Y:S01]  /*2ff0*/  @P3 STG.E desc[UR36][R10.64+0x24], R29 ;  /* 0x0000241d0a003986 */ /* 0x0001e2000c101924 */
[----:B------:R-:W-:Y:S05]  /*3000*/  @!P1 BRA `(.L_x_50) ;  /* 0x0000000000049947 */ /* 0x000fea0003800000 */
[----:B------:R0:W5:Y:S02]  /*3010*/  LDG.E.LTC128B R22, desc[UR36][R8.64+0x20] ;  /* 0x0000202408167981 */ /* 0x000164000c1e1920 */
.L_x_50:
[----:B------:R-:W-:Y:S05]  /*3020*/  BSYNC B1 ;  /* 0x0000000000017941 */ /* 0x000fea0003800000 */
.L_x_49:
[----:B-----5:R-:W-:Y:S01]  /*3030*/  LOP3.LUT R5, R22, 0xffffe000, RZ, 0xc0, !PT ;  /* 0xffffe00016057812 */ /* 0x020fe200078ec0ff */
        /* <DEDUP_REMOVED lines=8> */
.L_x_52:
[----:B------:R-:W-:Y:S05]  /*30c0*/  BSYNC B1 ;  /* 0x0000000000017941 */ /* 0x000fea0003800000 */
.L_x_51:
[----:B0----5:R-:W-:Y:S01]  /*30d0*/  LOP3.LUT R5, R22, 0xffffe000, RZ, 0xc0, !PT ;  /* 0xffffe00016057812 */ /* 0x021fe200078ec0ff */
        /* <DEDUP_REMOVED lines=9> */
.L_x_54:
[----:B------:R-:W-:Y:S05]  /*3170*/  BSYNC B1 ;  /* 0x0000000000017941 */ /* 0x000fea0003800000 */
.L_x_53:
        /* <DEDUP_REMOVED lines=10> */
.L_x_56:
[----:B------:R-:W-:Y:S05]  /*3220*/  BSYNC B1 ;  /* 0x0000000000017941 */ /* 0x000fea0003800000 */
.L_x_55:
        /* <DEDUP_REMOVED lines=9> */
.L_x_58:
[----:B------:R-:W-:Y:S05]  /*32c0*/  BSYNC B1 ;  /* 0x0000000000017941 */ /* 0x000fea0003800000 */
.L_x_57:
        /* <DEDUP_REMOVED lines=9> */
.L_x_60:
[----:B------:R-:W-:Y:S05]  /*3360*/  BSYNC B1 ;  /* 0x0000000000017941 */ /* 0x000fea0003800000 */
.L_x_59:
        /* <DEDUP_REMOVED lines=10> */
.L_x_62:
[----:B------:R-:W-:Y:S05]  /*3410*/  BSYNC B1 ;  /* 0x0000000000017941 */ /* 0x000fea0003800000 */
.L_x_61:
        /* <DEDUP_REMOVED lines=10> */
.L_x_64:
[----:B------:R-:W-:Y:S05]  /*34c0*/  BSYNC B1 ;  /* 0x0000000000017941 */ /* 0x000fea0003800000 */
.L_x_63:
        /* <DEDUP_REMOVED lines=9> */
.L_x_66:
[----:B------:R-:W-:Y:S05]  /*3560*/  BSYNC B1 ;  /* 0x0000000000017941 */ /* 0x000fea0003800000 */
.L_x_65:
        /* <DEDUP_REMOVED lines=9> */
.L_x_68:
[----:B------:R-:W-:Y:S05]  /*3600*/  BSYNC B1 ;  /* 0x0000000000017941 */ /* 0x000fea0003800000 */
.L_x_67:
        /* <DEDUP_REMOVED lines=10> */
.L_x_70:
[----:B------:R-:W-:Y:S05]  /*36b0*/  BSYNC B1 ;  /* 0x0000000000017941 */ /* 0x000fea0003800000 */
.L_x_69:
        /* <DEDUP_REMOVED lines=10> */
.L_x_72:
[----:B------:R-:W-:Y:S05]  /*3760*/  BSYNC B1 ;  /* 0x0000000000017941 */ /* 0x000fea0003800000 */
.L_x_71:
        /* <DEDUP_REMOVED lines=9> */
.L_x_74:
[----:B------:R-:W-:Y:S05]  /*3800*/  BSYNC B1 ;  /* 0x0000000000017941 */ /* 0x000fea0003800000 */
.L_x_73:
        /* <DEDUP_REMOVED lines=9> */
.L_x_76:
[----:B------:R-:W-:Y:S05]  /*38a0*/  BSYNC B1 ;  /* 0x0000000000017941 */ /* 0x000fea0003800000 */
.L_x_75:
        /* <DEDUP_REMOVED lines=10> */
.L_x_78:
[----:B------:R-:W-:Y:S05]  /*3950*/  BSYNC B1 ;  /* 0x0000000000017941 */ /* 0x000fea0003800000 */
.L_x_77:
        /* <DEDUP_REMOVED lines=10> */
.L_x_80:
[----:B------:R-:W-:Y:S05]  /*3a00*/  BSYNC B1 ;  /* 0x0000000000017941 */ /* 0x000fea0003800000 */
.L_x_79:
        /* <DEDUP_REMOVED lines=9> */
.L_x_82:
[----:B------:R-:W-:Y:S05]  /*3aa0*/  BSYNC B1 ;  /* 0x0000000000017941 */ /* 0x000fea0003800000 */
.L_x_81:
        /* <DEDUP_REMOVED lines=9> */
.L_x_84:
[----:B------:R-:W-:Y:S05]  /*3b40*/  BSYNC B1 ;  /* 0x0000000000017941 */ /* 0x000fea0003800000 */
.L_x_83:
        /* <DEDUP_REMOVED lines=10> */
.L_x_86:
[----:B------:R-:W-:Y:S05]  /*3bf0*/  BSYNC B1 ;  /* 0x0000000000017941 */ /* 0x000fea0003800000 */
.L_x_85:
        /* <DEDUP_REMOVED lines=10> */
.L_x_88:
[----:B------:R-:W-:Y:S05]  /*3ca0*/  BSYNC B1 ;  /* 0x0000000000017941 */ /* 0x000fea0003800000 */
.L_x_87:
        /* <DEDUP_REMOVED lines=9> */
.L_x_90:
[----:B------:R-:W-:Y:S05]  /*3d40*/  BSYNC B1 ;  /* 0x0000000000017941 */ /* 0x000fea0003800000 */
.L_x_89:
        /* <DEDUP_REMOVED lines=9> */
.L_x_92:
[----:B------:R-:W-:Y:S05]  /*3de0*/  BSYNC B1 ;  /* 0x0000000000017941 */ /* 0x000fea0003800000 */
.L_x_91:
        /* <DEDUP_REMOVED lines=10> */
.L_x_94:
[----:B------:R-:W-:Y:S05]  /*3e90*/  BSYNC B1 ;  /* 0x0000000000017941 */ /* 0x000fea0003800000 */
.L_x_93:
        /* <DEDUP_REMOVED lines=10> */
.L_x_96:
[----:B------:R-:W-:Y:S05]  /*3f40*/  BSYNC B1 ;  /* 0x0000000000017941 */ /* 0x000fea0003800000 */
.L_x_95:
        /* <DEDUP_REMOVED lines=9> */
.L_x_98:
[----:B------:R-:W-:Y:S05]  /*3fe0*/  BSYNC B1 ;  /* 0x0000000000017941 */ /* 0x000fea0003800000 */
.L_x_97:
        /* <DEDUP_REMOVED lines=9> */
.L_x_100:
[----:B------:R-:W-:Y:S05]  /*4080*/  BSYNC B1 ;  /* 0x0000000000017941 */ /* 0x000fea0003800000 */
.L_x_99:
        /* <DEDUP_REMOVED lines=10> */
.L_x_102:
[----:B------:R-:W-:Y:S05]  /*4130*/  BSYNC B1 ;  /* 0x0000000000017941 */ /* 0x000fea0003800000 */
.L_x_101:
        /* <DEDUP_REMOVED lines=10> */
.L_x_104:
[----:B------:R-:W-:Y:S05]  /*41e0*/  BSYNC B1 ;  /* 0x0000000000017941 */ /* 0x000fea0003800000 */
.L_x_103:
        /* <DEDUP_REMOVED lines=9> */
.L_x_106:
[----:B------:R-:W-:Y:S05]  /*4280*/  BSYNC B1 ;  /* 0x0000000000017941 */ /* 0x000fea0003800000 */
.L_x_105:
        /* <DEDUP_REMOVED lines=9> */
.L_x_108:
[----:B------:R-:W-:Y:S05]  /*4320*/  BSYNC B1 ;  /* 0x0000000000017941 */ /* 0x000fea0003800000 */
.L_x_107:
        /* <DEDUP_REMOVED lines=10> */
.L_x_110:
[----:B------:R-:W-:Y:S05]  /*43d0*/  BSYNC B1 ;  /* 0x0000000000017941 */ /* 0x000fea0003800000 */
.L_x_109:
        /* <DEDUP_REMOVED lines=10> */
.L_x_112:
[----:B------:R-:W-:Y:S05]  /*4480*/  BSYNC B1 ;  /* 0x0000000000017941 */ /* 0x000fea0003800000 */
.L_x_111:
        /* <DEDUP_REMOVED lines=9> */
.L_x_114:
[----:B------:R-:W-:Y:S05]  /*4520*/  BSYNC B1 ;  /* 0x0000000000017941 */ /* 0x000fea0003800000 */
.L_x_113:
        /* <DEDUP_REMOVED lines=9> */
.L_x_116:
[----:B------:R-:W-:Y:S05]  /*45c0*/  BSYNC B1 ;  /* 0x0000000000017941 */ /* 0x000fea0003800000 */
.L_x_115:
        /* <DEDUP_REMOVED lines=10> */
.L_x_118:
[----:B------:R-:W-:Y:S05]  /*4670*/  BSYNC B1 ;  /* 0x0000000000017941 */ /* 0x000fea0003800000 */
.L_x_117:
        /* <DEDUP_REMOVED lines=10> */
.L_x_120:
[----:B------:R-:W-:Y:S05]  /*4720*/  BSYNC B1 ;  /* 0x0000000000017941 */ /* 0x000fea0003800000 */
.L_x_119:
        /* <DEDUP_REMOVED lines=9> */
.L_x_122:
[----:B------:R-:W-:Y:S05]  /*47c0*/  BSYNC B1 ;  /* 0x0000000000017941 */ /* 0x000fea0003800000 */
.L_x_121:
        /* <DEDUP_REMOVED lines=9> */
.L_x_124:
[----:B------:R-:W-:Y:S05]  /*4860*/  BSYNC B1 ;  /* 0x0000000000017941 */ /* 0x000fea0003800000 */
.L_x_123:
        /* <DEDUP_REMOVED lines=10> */
.L_x_126:
[----:B------:R-:W-:Y:S05]  /*4910*/  BSYNC B1 ;  /* 0x0000000000017941 */ /* 0x000fea0003800000 */
.L_x_125:
        /* <DEDUP_REMOVED lines=10> */
.L_x_128:
[----:B------:R-:W-:Y:S05]  /*49c0*/  BSYNC B1 ;  /* 0x0000000000017941 */ /* 0x000fea0003800000 */
.L_x_127:
        /* <DEDUP_REMOVED lines=9> */
.L_x_130:
[----:B------:R-:W-:Y:S05]  /*4a60*/  BSYNC B1 ;  /* 0x0000000000017941 */ /* 0x000fea0003800000 */
.L_x_129:
        /* <DEDUP_REMOVED lines=9> */
.L_x_132:
[----:B------:R-:W-:Y:S05]  /*4b00*/  BSYNC B1 ;  /* 0x0000000000017941 */ /* 0x000fea0003800000 */
.L_x_131:
        /* <DEDUP_REMOVED lines=10> */
.L_x_134:
[----:B------:R-:W-:Y:S05]  /*4bb0*/  BSYNC B1 ;  /* 0x0000000000017941 */ /* 0x000fea0003800000 */
.L_x_133:
        /* <DEDUP_REMOVED lines=10> */
.L_x_136:
[----:B------:R-:W-:Y:S05]  /*4c60*/  BSYNC B1 ;  /* 0x0000000000017941 */ /* 0x000fea0003800000 */
.L_x_135:
        /* <DEDUP_REMOVED lines=9> */
.L_x_138:
[----:B------:R-:W-:Y:S05]  /*4d00*/  BSYNC B1 ;  /* 0x0000000000017941 */ /* 0x000fea0003800000 */
.L_x_137:
        /* <DEDUP_REMOVED lines=9> */
.L_x_140:
[----:B------:R-:W-:Y:S05]  /*4da0*/  BSYNC B1 ;  /* 0x0000000000017941 */ /* 0x000fea0003800000 */
.L_x_139:
        /* <DEDUP_REMOVED lines=10> */
.L_x_142:
[----:B------:R-:W-:Y:S05]  /*4e50*/  BSYNC B1 ;  /* 0x0000000000017941 */ /* 0x000fea0003800000 */
.L_x_141:
        /* <DEDUP_REMOVED lines=10> */
.L_x_144:
[----:B------:R-:W-:Y:S05]  /*4f00*/  BSYNC B1 ;  /* 0x0000000000017941 */ /* 0x000fea0003800000 */
.L_x_143:
        /* <DEDUP_REMOVED lines=9> */
.L_x_146:
[----:B------:R-:W-:Y:S05]  /*4fa0*/  BSYNC B1 ;  /* 0x0000000000017941 */ /* 0x000fea0003800000 */
.L_x_145:
        /* <DEDUP_REMOVED lines=9> */
.L_x_148:
[----:B------:R-:W-:Y:S05]  /*5040*/  BSYNC B1 ;  /* 0x0000000000017941 */ /* 0x000fea0003800000 */
.L_x_147:
        /* <DEDUP_REMOVED lines=10> */
.L_x_150:
[----:B------:R-:W-:Y:S05]  /*50f0*/  BSYNC B1 ;  /* 0x0000000000017941 */ /* 0x000fea0003800000 */
.L_x_149:
        /* <DEDUP_REMOVED lines=10> */
.L_x_152:
[----:B------:R-:W-:Y:S05]  /*51a0*/  BSYNC B1 ;  /* 0x0000000000017941 */ /* 0x000fea0003800000 */
.L_x_151:
        /* <DEDUP_REMOVED lines=9> */
.L_x_154:
[----:B------:R-:W-:Y:S05]  /*5240*/  BSYNC B1 ;  /* 0x0000000000017941 */ /* 0x000fea0003800000 */
.L_x_153:
        /* <DEDUP_REMOVED lines=9> */
.L_x_156:
[----:B------:R-:W-:Y:S05]  /*52e0*/  BSYNC B1 ;  /* 0x0000000000017941 */ /* 0x000fea0003800000 */
.L_x_155:
        /* <DEDUP_REMOVED lines=10> */
.L_x_158:
[----:B------:R-:W-:Y:S05]  /*5390*/  BSYNC B1 ;  /* 0x0000000000017941 */ /* 0x000fea0003800000 */
.L_x_157:
[----:B-----5:R-:W-:Y:S01]  /*53a0*/  LOP3.LUT R5, R22, 0xffffe000, RZ, 0xc0, !PT ;  /* 0xffffe00016057812 */ /* 0x020fe200078ec0ff */
[----:B------:R-:W-:Y:S01]  /*53b0*/  BSSY B1, `(.L_x_159) ;  /* 0x000000b000017945 */ /* 0x000fe20003800000 */
[----:B------:R-:W-:Y:S01]  /*53c0*/  ISETP.GT.AND P0, PT, R4, 0x79, PT ;  /* 0x000000790400780c */ /* 0x000fe20003f04270 */
[----:B------:R-:W-:Y:S02]  /*53d0*/  @P2 IMAD.MOV.U32 R4, RZ, RZ, R10 ;  /* 0x000000ffff042224 */ /* 0x000fe400078e000a */
[----:B------:R-:W-:Y:S01]  /*53e0*/  FMUL R5, R5, R92 ;  /* 0x0000005c05057220 */ /* 0x000fe20000400000 */
[----:B------:R-:W-:-:S03]  /*53f0*/  ISETP.GT.AND P3, PT, R3, RZ, P0 ;  /* 0x000000ff0300720c */ /* 0x000fc60000764270 */
[----:B------:R-:W-:Y:S01]  /*5400*/  FFMA R15, R84, R88, R5 ;  /* 0x00000058540f7223 */ /* 0x000fe20000000005 */
[----:B------:R-:W-:-:S04]  /*5410*/  @P2 IMAD.MOV.U32 R5, RZ, RZ, R11 ;  /* 0x000000ffff052224 */ /* 0x000fc800078e000b */
[----:B------:R-:W-:-:S05]  /*5420*/  F2FP.TF32.F32.PACK_B R15, R15 ;  /* 0x0000000fff0f723e */ /* 0x000fca00024050ff */
[----:B------:R0:W-:Y:S01]  /*5430*/  @P2 STG.E desc[UR36][R4.64+0x1e0], R15 ;  /* 0x0001e00f04002986 */ /* 0x0001e2000c101924 */
[----:B------:R-:W-:Y:S05]  /*5440*/  @!P3 BRA `(.L_x_160) ;  /* 0x000000000004b947 */ /* 0x000fea0003800000 */
[----:B------:R0:W5:Y:S02]  /*5450*/  LDG.E.LTC128B R22, desc[UR36][R6.64+0x1e4] ;  /* 0x0001e42406167981 */ /* 0x000164000c1e1920 */
.L_x_160:
[----:B------:R-:W-:Y:S05]  /*5460*/  BSYNC B1 ;  /* 0x0000000000017941 */ /* 0x000fea0003800000 */
.L_x_159:
        /* <DEDUP_REMOVED lines=9> */
.L_x_162:
[----:B------:R-:W-:Y:S05]  /*5500*/  BSYNC B1 ;  /* 0x0000000000017941 */ /* 0x000fea0003800000 */
.L_x_161:
[----:B-----5:R-:W-:Y:S01]  /*5510*/  LOP3.LUT R5, R22, 0xffffe000, RZ, 0xc0, !PT ;  /* 0xffffe00016057812 */ /* 0x020fe200078ec0ff */
[----:B------:R-:W-:Y:S01]  /*5520*/  @P1 IMAD.MOV.U32 R4, RZ, RZ, R12 ;  /* 0x000000ffff041224 */ /* 0x000fe200078e000c */
[----:B------:R-:W-:Y:S01]  /*5530*/  ISETP.GT.AND P0, PT, R3, 0x8, P0 ;  /* 0x000000080300780c */ /* 0x000fe20000704270 */
[----:B------:R-:W-:Y:S02]  /*5540*/  BSSY B1, `(.L_x_163) ;  /* 0x0000008000017945 */ /* 0x000fe40003800000 */
[----:B------:R-:W-:-:S04]  /*5550*/  FMUL R5, R5, R92 ;  /* 0x0000005c05057220 */ /* 0x000fc80000400000 */
[----:B-1----:R-:W-:Y:S01]  /*5560*/  FFMA R7, R86, R88, R5 ;  /* 0x0000005856077223 */ /* 0x002fe20000000005 */
[----:B------:R-:W-:-:S04]  /*5570*/  @P1 IMAD.MOV.U32 R5, RZ, RZ, R13 ;  /* 0x000000ffff051224 */ /* 0x000fc800078e000d */
[----:B------:R-:W-:-:S05]  /*5580*/  F2FP.TF32.F32.PACK_B R7, R7 ;  /* 0x00000007ff07723e */ /* 0x000fca00024050ff */
[----:B------:R1:W-:Y:S01]  /*5590*/  @P1 STG.E desc[UR36][R4.64+0x1e0], R7 ;  /* 0x0001e00704001986 */ /* 0x0003e2000c101924 */
[----:B------:R-:W-:Y:S05]  /*55a0*/  @!P0 BRA `(.L_x_164) ;  /* 0x0000000000048947 */ /* 0x000fea0003800000 */
[----:B------:R0:W5:Y:S02]  /*55b0*/  LDG.E.LTC128B R22, desc[UR36][R8.64+0x1e4] ;  /* 0x0001e42408167981 */ /* 0x000164000c1e1920 */
.L_x_164:
[----:B------:R-:W-:Y:S05]  /*55c0*/  BSYNC B1 ;  /* 0x0000000000017941 */ /* 0x000fea0003800000 */
.L_x_163:
[----:B------:R-:W-:Y:S05]  /*55d0*/  @!P0 BRA `(.L_x_165) ;  /* 0x0000001000d08947 */ /* 0x000fea0003800000 */
[----:B-----5:R-:W-:-:S05]  /*55e0*/  LOP3.LUT R3, R22, 0xffffe000, RZ, 0xc0, !PT ;  /* 0xffffe00016037812 */ /* 0x020fca00078ec0ff */
[----:B-1----:R-:W-:-:S04]  /*55f0*/  FMUL R4, R3, R92 ;  /* 0x0000005c03047220 */ /* 0x002fc80000400000 */
[----:B------:R-:W-:-:S05]  /*5600*/  FFMA R87, R87, R88, R4 ;  /* 0x0000005857577223 */ /* 0x000fca0000000004 */
[----:B------:R-:W-:-:S05]  /*5610*/  F2FP.TF32.F32.PACK_B R87, R87 ;  /* 0x00000057ff57723e */ /* 0x000fca00024050ff */
[----:B------:R1:W-:Y:S01]  /*5620*/  STG.E desc[UR36][R12.64+0x1e4], R87 ;  /* 0x0001e4570c007986 */ /* 0x0003e2000c101924 */
[----:B------:R-:W-:Y:S05]  /*5630*/  BRA `(.L_x_165) ;  /* 0x0000001000b87947 */ /* 0x000fea0003800000 */
.L_x_40:
[----:B------:R-:W-:Y:S01]  /*5640*/  ISETP.GT.AND P4, PT, R4, 0x1, PT ;  /* 0x000000010400780c */ /* 0x000fe20003f84270 */
[----:B------:R-:W-:Y:S01]  /*5650*/  ULDC.64 UR4, c[0x0][0x5c0] ;  /* 0x0001700000047ab9 */ /* 0x000fe20000000a00 */
[-C--:B------:R-:W-:Y:S01]  /*5660*/  FMUL R5, R24, R88.reuse ;  /* 0x0000005818057220 */ /* 0x080fe20000400000 */
[----:B-1----:R-:W-:Y:S01]  /*5670*/  LEA R6, P1, R106, UR4, 0x2 ;  /* 0x000000046a067c11 */ /* 0x002fe2000f8210ff */
[-C--:B------:R-:W-:Y:S01]  /*5680*/  FMUL R25, R25, R88.reuse ;  /* 0x0000005819197220 */ /* 0x080fe20000400000 */
[C---:B------:R-:W-:Y:S01]  /*5690*/  ISETP.GT.AND P0, PT, R3.reuse, RZ, P4 ;  /* 0x000000ff0300720c */ /* 0x040fe20002704270 */
[-C--:B------:R-:W-:Y:S01]  /*56a0*/  FMUL R11, R26, R88.reuse ;  /* 0x000000581a0b7220 */ /* 0x080fe20000400000 */
[----:B------:R-:W-:Y:S01]  /*56b0*/  ISETP.GT.AND P2, PT, R3, 0x8, P2 ;  /* 0x000000080300780c */ /* 0x000fe20001744270 */
[-C--:B------:R-:W-:Y:S01]  /*56c0*/  FMUL R27, R27, R88.reuse ;  /* 0x000000581b1b7220 */ /* 0x080fe20000400000 */
[----:B------:R-:W-:Y:S01]  /*56d0*/  LEA.HI.X R7, R106, UR5, R117, 0x2, P1 ;  /* 0x000000056a077c11 */ /* 0x000fe200088f1475 */
[-C--:B------:R-:W-:Y:S01]  /*56e0*/  FMUL R29, R29, R88.reuse ;  /* 0x000000581d1d7220 */ /* 0x080fe20000400000 */
[----:B------:R-:W-:Y:S01]  /*56f0*/  F2FP.TF32.F32.PACK_B R5, R5 ;  /* 0x00000005ff05723e */ /* 0x000fe200024050ff */
[-C--:B------:R-:W-:Y:S01]  /*5700*/  FMUL R31, R31, R88.reuse ;  /* 0x000000581f1f7220 */ /* 0x080fe20000400000 */
[C---:B------:R-:W-:Y:S01]  /*5710*/  SHF.L.U64.HI R9, R98.reuse, 0x2, R97 ;  /* 0x0000000262097819 */ /* 0x040fe20000010261 */
[----:B------:R-:W-:Y:S01]  /*5720*/  FMUL R33, R33, R88 ;  /* 0x0000005821217220 */ /* 0x000fe20000400000 */
[----:B------:R-:W-:Y:S01]  /*5730*/  LEA R8, P1, R98, R6, 0x2 ;  /* 0x0000000662087211 */ /* 0x000fe200078210ff */
[----:B------:R0:W-:Y:S01]  /*5740*/  @P3 STG.E desc[UR36][R6.64], R5 ;  /* 0x0000000506003986 */ /* 0x0001e2000c101924 */
[----:B------:R-:W-:Y:S01]  /*5750*/  F2FP.TF32.F32.PACK_B R25, R25 ;  /* 0x00000019ff19723e */ /* 0x000fe200024050ff */
[-C--:B------:R-:W-:Y:S01]  /*5760*/  FMUL R13, R34, R88.reuse ;  /* 0x00000058220d7220 */ /* 0x080fe20000400000 */
[----:B------:R-:W-:Y:S01]  /*5770*/  F2FP.TF32.F32.PACK_B R11, R11 ;  /* 0x0000000bff0b723e */ /* 0x000fe200024050ff */
[----:B------:R-:W-:Y:S01]  /*5780*/  IMAD.X R9, R9, 0x1, R7, P1 ;  /* 0x0000000109097824 */ /* 0x000fe200008e0607 */
[C---:B------:R-:W-:Y:S01]  /*5790*/  ISETP.GT.AND P3, PT, R4.reuse, 0x8, PT ;  /* 0x000000080400780c */ /* 0x040fe20003f64270 */
[----:B------:R-:W-:Y:S01]  /*57a0*/  @P0 STG.E desc[UR36][R6.64+0x4], R25 ;  /* 0x0000041906000986 */ /* 0x000fe2000c101924 */
[----:B------:R-:W-:Y:S01]  /*57b0*/  ISETP.GT.AND P0, PT, R4, 0x9, PT ;  /* 0x000000090400780c */ /* 0x000fe20003f04270 */
[-C--:B------:R-:W-:Y:S01]  /*57c0*/  FMUL R35, R35, R88.reuse ;  /* 0x0000005823237220 */ /* 0x080fe20000400000 */
[C---:B------:R-:W-:Y:S01]  /*57d0*/  ISETP.GT.AND P4, PT, R3.reuse, 0x8, P4 ;  /* 0x000000080300780c */ /* 0x040fe20002784270 */
[----:B------:R1:W-:Y:S01]  /*57e0*/  @P2 STG.E desc[UR36][R8.64], R11 ;  /* 0x0000000b08002986 */ /* 0x0003e2000c101924 */
[C---:B------:R-:W-:Y:S01]  /*57f0*/  ISETP.GT.AND P1, PT, R3.reuse, RZ, P3 ;  /* 0x000000ff0300720c */ /* 0x040fe20001f24270 */
[-C--:B0-----:R-:W-:Y:S01]  /*5800*/  FMUL R5, R28, R88.reuse ;  /* 0x000000581c057220 */ /* 0x081fe20000400000 */
[----:B------:R-:W-:Y:S01]  /*5810*/  ISETP.GT.AND P2, PT, R3, RZ, P0 ;  /* 0x000000ff0300720c */ /* 0x000fe20000744270 */
[-C--:B------:R-:W-:Y:S01]  /*5820*/  FMUL R37, R37, R88.reuse ;  /* 0x0000005825257220 */ /* 0x080fe20000400000 */
[----:B------:R-:W-:Y:S01]  /*5830*/  ISETP.GT.AND P3, PT, R3, 0x8, P3 ;  /* 0x000000080300780c */ /* 0x000fe20001f64270 */
[-C--:B------:R-:W-:Y:S01]  /*5840*/  FMUL R39, R39, R88.reuse ;  /* 0x0000005827277220 */ /* 0x080fe20000400000 */
[----:B------:R-:W-:Y:S01]  /*5850*/  F2FP.TF32.F32.PACK_B R27, R27 ;  /* 0x0000001bff1b723e */ /* 0x000fe200024050ff */
[-C--:B------:R-:W-:Y:S01]  /*5860*/  FMUL R41, R41, R88.reuse ;  /* 0x0000005829297220 */ /* 0x080fe20000400000 */
[----:B------:R-:W-:Y:S01]  /*5870*/  F2FP.TF32.F32.PACK_B R5, R5 ;  /* 0x00000005ff05723e */ /* 0x000fe200024050ff */
[-C--:B------:R-:W-:Y:S01]  /*5880*/  FMUL R43, R43, R88.reuse ;  /* 0x000000582b2b7220 */ /* 0x080fe20000400000 */
[----:B------:R-:W-:Y:S01]  /*5890*/  F2FP.TF32.F32.PACK_B R29, R29 ;  /* 0x0000001dff1d723e */ /* 0x000fe200024050ff */
[-C--:B-1----:R-:W-:Y:S01]  /*58a0*/  FMUL R11, R30, R88.reuse ;  /* 0x000000581e0b7220 */ /* 0x082fe20000400000 */
[----:B------:R-:W-:Y:S01]  /*58b0*/  @P4 STG.E desc[UR36][R8.64+0x4], R27 ;  /* 0x0000041b08004986 */ /* 0x000fe2000c101924 */
[C---:B------:R-:W-:Y:S01]  /*58c0*/  ISETP.GT.AND P4, PT, R4.reuse, 0x11, PT ;  /* 0x000000110400780c */ /* 0x040fe20003f84270 */
[-C--:B------:R-:W-:Y:S01]  /*58d0*/  FMUL R45, R45, R88.reuse ;  /* 0x000000582d2d7220 */ /* 0x080fe20000400000 */
[----:B------:R-:W-:Y:S01]  /*58e0*/  ISETP.GT.AND P0, PT, R3, 0x8, P0 ;  /* 0x000000080300780c */ /* 0x000fe20000704270 */
[----:B------:R0:W-:Y:S01]  /*58f0*/  @P1 STG.E desc[UR36][R6.64+0x20], R5 ;  /* 0x0000200506001986 */ /* 0x0001e2000c101924 */
[----:B------:R-:W-:Y:S01]  /*5900*/  F2FP.TF32.F32.PACK_B R11, R11 ;  /* 0x0000000bff0b723e */ /* 0x000fe200024050ff */
[-C--:B------:R-:W-:Y:S01]  /*5910*/  FMUL R47, R47, R88.reuse ;  /* 0x000000582f2f7220 */ /* 0x080fe20000400000 */
[----:B------:R-:W-:Y:S01]  /*5920*/  F2FP.TF32.F32.PACK_B R31, R31 ;  /* 0x0000001fff1f723e */ /* 0x000fe200024050ff */
[----:B------:R-:W-:Y:S01]  /*5930*/  @P2 STG.E desc[UR36][R6.64+0x24], R29 ;  /* 0x0000241d06002986 */ /* 0x000fe2000c101924 */
[----:B------:R-:W-:Y:S01]  /*5940*/  ISETP.GT.AND P2, PT, R4, 0x10, PT ;  /* 0x000000100400780c */ /* 0x000fe20003f44270 */
[-C--:B------:R-:W-:Y:S01]  /*5950*/  FMUL R49, R49, R88.reuse ;  /* 0x0000005831317220 */ /* 0x080fe20000400000 */
[----:B------:R-:W-:Y:S01]  /*5960*/  F2FP.TF32.F32.PACK_B R33, R33 ;  /* 0x00000021ff21723e */ /* 0x000fe200024050ff */
[----:B------:R1:W-:Y:S01]  /*5970*/  @P3 STG.E desc[UR36][R8.64+0x20], R11 ;  /* 0x0000200b08003986 */ /* 0x0003e2000c101924 */
[----:B------:R-:W-:Y:S01]  /*5980*/  ISETP.GT.AND P1, PT, R3, RZ, P2 ;  /* 0x000000ff0300720c */ /* 0x000fe20001724270 */
[-C--:B------:R-:W-:Y:S01]  /*5990*/  FMUL R51, R51, R88.reuse ;  /* 0x0000005833337220 */ /* 0x080fe20000400000 */
[C---:B------:R-:W-:Y:S01]  /*59a0*/  ISETP.GT.AND P3, PT, R3.reuse, RZ, P4 ;  /* 0x000000ff0300720c */ /* 0x040fe20002764270 */
[-C--:B0-----:R-:W-:Y:S01]  /*59b0*/  FMUL R5, R32, R88.reuse ;  /* 0x0000005820057220 */ /* 0x081fe20000400000 */
[----:B------:R-:W-:Y:S01]  /*59c0*/  ISETP.GT.AND P2, PT, R3, 0x8, P2 ;  /* 0x000000080300780c */ /* 0x000fe20001744270 */
[----:B------:R-:W-:Y:S01]  /*59d0*/  @P0 STG.E desc[UR36][R8.64+0x24], R31 ;  /* 0x0000241f08000986 */ /* 0x000fe2000c101924 */
[----:B------:R-:W-:Y:S01]  /*59e0*/  F2FP.TF32.F32.PACK_B R13, R13 ;  /* 0x0000000dff0d723e */ /* 0x000fe200024050ff */
[-C--:B------:R-:W-:Y:S01]  /*59f0*/  FMUL R53, R53, R88.reuse ;  /* 0x0000005835357220 */ /* 0x080fe20000400000 */
[----:B------:R-:W-:Y:S01]  /*5a00*/  F2FP.TF32.F32.PACK_B R5, R5 ;  /* 0x00000005ff05723e */ /* 0x000fe200024050ff */
[-C--:B------:R-:W-:Y:S01]  /*5a10*/  FMUL R55, R55, R88.reuse ;  /* 0x0000005837377220 */ /* 0x080fe20000400000 */
[----:B------:R-:W-:Y:S01]  /*5a20*/  ISETP.GT.AND P0, PT, R4, 0x19, PT ;  /* 0x000000190400780c */ /* 0x000fe20003f04270 */
[-C--:B-1----:R-:W-:Y:S01]  /*5a30*/  FMUL R11, R38, R88.reuse ;  /* 0x00000058260b7220 */ /* 0x082fe20000400000 */
        /* <DEDUP_REMOVED lines=16> */
[----:B------:R-:W-:Y:S01]  /*5b40*/  ISETP.GT.AND P4, PT, R4, 0x21, PT ;  /* 0x000000210400780c */ /* 0x000fe20003f84270 */
[-C--:B------:R-:W-:Y:S01]  /*5b50*/  FMUL R63, R63, R88.reuse ;  /* 0x000000583f3f7220 */ /* 0x080fe20000400000 */
[----:B------:R-:W-:Y:S01]  /*5b60*/  F2FP.TF32.F32.PACK_B R5, R5 ;  /* 0x00000005ff05723e */ /* 0x000fe200024050ff */
[-C--:B------:R-:W-:Y:S01]  /*5b70*/  FMUL R65, R65, R88.reuse ;  /* 0x0000005841417220 */ /* 0x080fe20000400000 */
[----:B------:R-:W-:Y:S01]  /*5b80*/  ISETP.GT.AND P0, PT, R3, 0x8, P0 ;  /* 0x000000080300780c */ /* 0x000fe20000704270 */
[-C--:B-1----:R-:W-:Y:S01]  /*5b90*/  FMUL R13, R42, R88.reuse ;  /* 0x000000582a0d7220 */ /* 0x082fe20000400000 */
[----:B------:R-:W-:Y:S01]  /*5ba0*/  F2FP.TF32.F32.PACK_B R39, R39 ;  /* 0x00000027ff27723e */ /* 0x000fe200024050ff */
        /* <DEDUP_REMOVED lines=13> */
[C---:B------:R-:W-:Y:S01]  /*5c80*/  ISETP.GT.AND P2, PT, R3.reuse, 0x8, P2 ;  /* 0x000000080300780c */ /* 0x040fe20001744270 */
[----:B------:R-:W-:Y:S01]  /*5c90*/  @P0 STG.E desc[UR36][R8.64+0x64], R39 ;  /* 0x0000642708000986 */ /* 0x000fe2000c101924 */
[----:B------:R-:W-:Y:S01]  /*5ca0*/  ISETP.GT.AND P4, PT, R3, 0x8, P4 ;  /* 0x000000080300780c */ /* 0x000fe20002784270 */
[-C--:B------:R-:W-:Y:S01]  /*5cb0*/  FMUL R73, R73, R88.reuse ;  /* 0x0000005849497220 */ /* 0x080fe20000400000 */
[----:B------:R-:W-:Y:S01]  /*5cc0*/  F2FP.TF32.F32.PACK_B R5, R5 ;  /* 0x00000005ff05723e */ /* 0x000fe200024050ff */
[-C--:B------:R-:W-:Y:S01]  /*5cd0*/  FMUL R75, R75, R88.reuse ;  /* 0x000000584b4b7220 */ /* 0x080fe20000400000 */
[----:B------:R-:W-:Y:S01]  /*5ce0*/  ISETP.GT.AND P0, PT, R4, 0x29, PT ;  /* 0x000000290400780c */ /* 0x000fe20003f04270 */
        /* <DEDUP_REMOVED lines=25> */
[----:B------:R-:W-:Y:S01]  /*5e80*/  ISETP.GT.AND P1, PT, R4, 0x31, PT ;  /* 0x000000310400780c */ /* 0x000fe20003f24270 */
[-C--:B------:R-:W-:Y:S01]  /*5e90*/  FMUL R85, R85, R88.reuse ;  /* 0x0000005855557220 */ /* 0x080fe20000400000 */
[----:B------:R-:W-:Y:S01]  /*5ea0*/  F2FP.TF32.F32.PACK_B R13, R13 ;  /* 0x0000000dff0d723e */ /* 0x000fe200024050ff */
[----:B------:R-:W-:Y:S01]  /*5eb0*/  @P2 STG.E desc[UR36][R6.64+0xa4], R45 ;  /* 0x0000a42d06002986 */ /* 0x000fe2000c101924 */
[----:B------:R-:W-:Y:S01]  /*5ec0*/  ISETP.GT.AND P2, PT, R3, RZ, P4 ;  /* 0x000000ff0300720c */ /* 0x000fe20002744270 */
[----:B------:R-:W-:Y:S01]  /*5ed0*/  FMUL R87, R87, R88 ;  /* 0x0000005857577220 */ /* 0x000fe20000400000 */
[----:B------:R-:W-:Y:S01]  /*5ee0*/  F2FP.TF32.F32.PACK_B R53, R53 ;  /* 0x00000035ff35723e */ /* 0x000fe200024050ff */
[----:B------:R1:W-:Y:S01]  /*5ef0*/  @P3 STG.E desc[UR36][R8.64+0xa0], R11 ;  /* 0x0000a00b08003986 */ /* 0x0003e2000c101924 */
[----:B------:R-:W-:-:S02]  /*5f00*/  ISETP.GT.AND P3, PT, R3, RZ, P1 ;  /* 0x000000ff0300720c */ /* 0x000fc40000f64270 */
[----:B------:R-:W-:Y:S01]  /*5f10*/  F2FP.TF32.F32.PACK_B R55, R55 ;  /* 0x00000037ff37723e */ /* 0x000fe200024050ff */
[-C--:B0-----:R-:W-:Y:S01]  /*5f20*/  FMUL R5, R48, R88.reuse ;  /* 0x0000005830057220 */ /* 0x081fe20000400000 */
[----:B------:R-:W-:Y:S01]  /*5f30*/  @P0 STG.E desc[UR36][R8.64+0xa4], R47 ;  /* 0x0000a42f08000986 */ /* 0x000fe2000c101924 */
[----:B------:R-:W-:Y:S02]  /*5f40*/  ISETP.GT.AND P0, PT, R3, 0x8, P4 ;  /* 0x000000080300780c */ /* 0x000fe40002704270 */
[----:B------:R-:W-:Y:S02]  /*5f50*/  F2FP.TF32.F32.PACK_B R57, R57 ;  /* 0x00000039ff39723e */ /* 0x000fe400024050ff */
[----:B------:R-:W-:Y:S01]  /*5f60*/  F2FP.TF32.F32.PACK_B R5, R5 ;  /* 0x00000005ff05723e */ /* 0x000fe200024050ff */
[----:B-1----:R-:W-:Y:S01]  /*5f70*/  FMUL R11, R54, R88 ;  /* 0x00000058360b7220 */ /* 0x002fe20000400000 */
[----:B------:R-:W-:-:S03]  /*5f80*/  F2FP.TF32.F32.PACK_B R59, R59 ;  /* 0x0000003bff3b723e */ /* 0x000fc600024050ff */
[----:B------:R0:W-:Y:S01]  /*5f90*/  @P2 STG.E desc[UR36][R6.64+0xc0], R5 ;  /* 0x0000c00506002986 */ /* 0x0001e2000c101924 */
[C---:B------:R-:W-:Y:S02]  /*5fa0*/  ISETP.GT.AND P2, PT, R4.reuse, 0x38, PT ;  /* 0x000000380400780c */ /* 0x040fe40003f44270 */
[----:B------:R-:W-:Y:S01]  /*5fb0*/  F2FP.TF32.F32.PACK_B R11, R11 ;  /* 0x0000000bff0b723e */ /* 0x000fe200024050ff */
[----:B------:R-:W-:Y:S01]  /*5fc0*/  @P3 STG.E desc[UR36][R6.64+0xc4], R49 ;  /* 0x0000c43106003986 */ /* 0x000fe2000c101924 */
[C---:B------:R-:W-:Y:S02]  /*5fd0*/  ISETP.GT.AND P3, PT, R3.reuse, 0x8, P1 ;  /* 0x000000080300780c */ /* 0x040fe40000f64270 */
[----:B------:R-:W-:Y:S01]  /*5fe0*/  ISETP.GT.AND P1, PT, R4, 0x39, PT ;  /* 0x000000390400780c */ /* 0x000fe20003f24270 */
[----:B------:R1:W-:Y:S01]  /*5ff0*/  @P0 STG.E desc[UR36][R8.64+0xc0], R13 ;  /* 0x0000c00d08000986 */ /* 0x0003e2000c101924 */
[C---:B------:R-:W-:Y:S02]  /*6000*/  ISETP.GT.AND P4, PT, R3.reuse, RZ, P2 ;  /* 0x000000ff0300720c */ /* 0x040fe40001784270 */
[C---:B------:R-:W-:Y:S01]  /*6010*/  ISETP.GT.AND P0, PT, R3.reuse, RZ, P1 ;  /* 0x000000ff0300720c */ /* 0x040fe20000f04270 */
[----:B0-----:R-:W-:Y:S01]  /*6020*/  FMUL R5, R52, R88 ;  /* 0x0000005834057220 */ /* 0x001fe20000400000 */
[----:B------:R-:W-:-:S02]  /*6030*/  ISETP.GT.AND P2, PT, R3, 0x8, P2 ;  /* 0x000000080300780c */ /* 0x000fc40001744270 */
[----:B------:R-:W-:Y:S02]  /*6040*/  F2FP.TF32.F32.PACK_B R61, R61 ;  /* 0x0000003dff3d723e */ /* 0x000fe400024050ff */
[----:B------:R-:W-:Y:S01]  /*6050*/  F2FP.TF32.F32.PACK_B R5, R5 ;  /* 0x00000005ff05723e */ /* 0x000fe200024050ff */
[----:B------:R-:W-:Y:S01]  /*6060*/  @P3 STG.E desc[UR36][R8.64+0xc4], R51 ;  /* 0x0000c43308003986 */ /* 0x000fe2000c101924 */
[C---:B------:R-:W-:Y:S01]  /*6070*/  ISETP.GT.AND P3, PT, R3.reuse, 0x8, P1 ;  /* 0x000000080300780c */ /* 0x040fe20000f64270 */
[----:B-1----:R-:W-:Y:S01]  /*6080*/  FMUL R13, R58, R88 ;  /* 0x000000583a0d7220 */ /* 0x002fe20000400000 */
[C---:B------:R-:W-:Y:S01]  /*6090*/  ISETP.GT.AND P1, PT, R4.reuse, 0x40, PT ;  /* 0x000000400400780c */ /* 0x040fe20003f24270 */
[----:B------:R0:W-:Y:S01]  /*60a0*/  @P4 STG.E desc[UR36][R6.64+0xe0], R5 ;  /* 0x0000e00506004986 */ /* 0x0001e2000c101924 */
[----:B------:R-:W-:Y:S02]  /*60b0*/  F2FP.TF32.F32.PACK_B R63, R63 ;  /* 0x0000003fff3f723e */ /* 0x000fe400024050ff */
[----:B------:R-:W-:Y:S01]  /*60c0*/  ISETP.GT.AND P4, PT, R3, RZ, P1 ;  /* 0x000000ff0300720c */ /* 0x000fe20000f84270 */
[----:B------:R-:W-:Y:S01]  /*60d0*/  @P0 STG.E desc[UR36][R6.64+0xe4], R53 ;  /* 0x0000e43506000986 */ /* 0x000fe2000c101924 */
[----:B------:R-:W-:-:S02]  /*60e0*/  ISETP.GT.AND P0, PT, R4, 0x41, PT ;  /* 0x000000410400780c */ /* 0x000fc40003f04270 */
[C---:B------:R-:W-:Y:S01]  /*60f0*/  ISETP.GT.AND P1, PT, R3.reuse, 0x8, P1 ;  /* 0x000000080300780c */ /* 0x040fe20000f24270 */
[----:B------:R1:W-:Y:S01]  /*6100*/  @P2 STG.E desc[UR36][R8.64+0xe0], R11 ;  /* 0x0000e00b08002986 */ /* 0x0003e2000c101924 */
[C---:B------:R-:W-:Y:S02]  /*6110*/  ISETP.GT.AND P2, PT, R3.reuse, RZ, P0 ;  /* 0x000000ff0300720c */ /* 0x040fe40000744270 */
[----:B------:R-:W-:Y:S01]  /*6120*/  F2FP.TF32.F32.PACK_B R13, R13 ;  /* 0x0000000dff0d723e */ /* 0x000fe200024050ff */
[-C--:B0-----:R-:W-:Y:S01]  /*6130*/  FMUL R5, R56, R88.reuse ;  /* 0x0000005838057220 */ /* 0x081fe20000400000 */
[----:B------:R-:W-:Y:S01]  /*6140*/  @P3 STG.E desc[UR36][R8.64+0xe4], R55 ;  /* 0x0000e43708003986 */ /* 0x000fe2000c101924 */
[----:B------:R-:W-:Y:S02]  /*6150*/  ISETP.GT.AND P3, PT, R3, 0x8, P0 ;  /* 0x000000080300780c */ /* 0x000fe40000764270 */
[----:B------:R-:W-:Y:S02]  /*6160*/  ISETP.GT.AND P0, PT, R4, 0x49, PT ;  /* 0x000000490400780c */ /* 0x000fe40003f04270 */
[----:B------:R-:W-:Y:S01]  /*6170*/  F2FP.TF32.F32.PACK_B R5, R5 ;  /* 0x00000005ff05723e */ /* 0x000fe200024050ff */
[----:B-1----:R-:W-:Y:S01]  /*6180*/  FMUL R11, R62, R88 ;  /* 0x000000583e0b7220 */ /* 0x002fe20000400000 */
[----:B------:R-:W-:-:S03]  /*6190*/  F2FP.TF32.F32.PACK_B R65, R65 ;  /* 0x00000041ff41723e */ /* 0x000fc600024050ff */
[----:B------:R0:W-:Y:S01]  /*61a0*/  @P4 STG.E desc[UR36][R6.64+0x100], R5 ;  /* 0x0001000506004986 */ /* 0x0001e2000c101924 */
[----:B------:R-:W-:Y:S02]  /*61b0*/  F2FP.TF32.F32.PACK_B R67, R67 ;  /* 0x00000043ff43723e */ /* 0x000fe400024050ff */
[----:B------:R-:W-:Y:S01]  /*61c0*/  F2FP.TF32.F32.PACK_B R11, R11 ;  /* 0x0000000bff0b723e */ /* 0x000fe200024050ff */
[----:B------:R-:W-:Y:S01]  /*61d0*/  @P2 STG.E desc[UR36][R6.64+0x104], R57 ;  /* 0x0001043906002986 */ /* 0x000fe2000c101924 */
[----:B------:R-:W-:Y:S02]  /*61e0*/  ISETP.GT.AND P2, PT, R4, 0x48, PT ;  /* 0x000000480400780c */ /* 0x000fe40003f44270 */
[----:B------:R-:W-:Y:S01]  /*61f0*/  F2FP.TF32.F32.PACK_B R69, R69 ;  /* 0x00000045ff45723e */ /* 0x000fe200024050ff */
[----:B------:R1:W-:Y:S01]  /*6200*/  @P1 STG.E desc[UR36][R8.64+0x100], R13 ;  /* 0x0001000d08001986 */ /* 0x0003e2000c101924 */
[C---:B------:R-:W-:Y:S02]  /*6210*/  ISETP.GT.AND P4, PT, R3.reuse, RZ, P2 ;  /* 0x000000ff0300720c */ /* 0x040fe40001784270 */
[C---:B------:R-:W-:Y:S01]  /*6220*/  ISETP.GT.AND P1, PT, R3.reuse, RZ, P0 ;  /* 0x000000ff0300720c */ /* 0x040fe20000724270 */
[----:B0-----:R-:W-:Y:S01]  /*6230*/  FMUL R5, R60, R88 ;  /* 0x000000583c057220 */ /* 0x001fe20000400000 */
[C---:B------:R-:W-:Y:S01]  /*6240*/  ISETP.GT.AND P2, PT, R3.reuse, 0x8, P2 ;  /* 0x000000080300780c */ /* 0x040fe20001744270 */
[----:B------:R-:W-:Y:S01]  /*6250*/  @P3 STG.E desc[UR36][R8.64+0x104], R59 ;  /* 0x0001043b08003986 */ /* 0x000fe2000c101924 */
[----:B------:R-:W-:-:S02]  /*6260*/  ISETP.GT.AND P3, PT, R3, 0x8, P0 ;  /* 0x000000080300780c */ /* 0x000fc40000764270 */
[----:B------:R-:W-:Y:S02]  /*6270*/  F2FP.TF32.F32.PACK_B R5, R5 ;  /* 0x00000005ff05723e */ /* 0x000fe400024050ff */
[----:B------:R-:W-:Y:S01]  /*6280*/  ISETP.GT.AND P0, PT, R4, 0x51, PT ;  /* 0x000000510400780c */ /* 0x000fe20003f04270 */
[----:B-1----:R-:W-:Y:S01]  /*6290*/  FMUL R13, R66, R88 ;  /* 0x00000058420d7220 */ /* 0x002fe20000400000 */
[----:B------:R-:W-:Y:S01]  /*62a0*/  F2FP.TF32.F32.PACK_B R71, R71 ;  /* 0x00000047ff47723e */ /* 0x000fe200024050ff */
[----:B------:R0:W-:Y:S01]  /*62b0*/  @P4 STG.E desc[UR36][R6.64+0x120], R5 ;  /* 0x0001200506004986 */ /* 0x0001e2000c101924 */
[----:B------:R-:W-:Y:S02]  /*62c0*/  F2FP.TF32.F32.PACK_B R73, R73 ;  /* 0x00000049ff49723e */ /* 0x000fe400024050ff */
[----:B------:R-:W-:Y:S01]  /*62d0*/  F2FP.TF32.F32.PACK_B R13, R13 ;  /* 0x0000000dff0d723e */ /* 0x000fe200024050ff */
[----:B------:R-:W-:Y:S01]  /*62e0*/  @P1 STG.E desc[UR36][R6.64+0x124], R61 ;  /* 0x0001243d06001986 */ /* 0x000fe2000c101924 */
[----:B------:R-:W-:-:S02]  /*62f0*/  ISETP.GT.AND P1, PT, R4, 0x50, PT ;  /* 0x000000500400780c */ /* 0x000fc40003f24270 */
[----:B------:R-:W-:Y:S01]  /*6300*/  F2FP.TF32.F32.PACK_B R75, R75 ;  /* 0x0000004bff4b723e */ /* 0x000fe200024050ff */
[----:B------:R1:W-:Y:S01]  /*6310*/  @P2 STG.E desc[UR36][R8.64+0x120], R11 ;  /* 0x0001200b08002986 */ /* 0x0003e2000c101924 */
[C---:B------:R-:W-:Y:S02]  /*6320*/  ISETP.GT.AND P4, PT, R3.reuse, RZ, P1 ;  /* 0x000000ff0300720c */ /* 0x040fe40000f84270 */
[C---:B------:R-:W-:Y:S01]  /*6330*/  ISETP.GT.AND P2, PT, R3.reuse, RZ, P0 ;  /* 0x000000ff0300720c */ /* 0x040fe20000744270 */
[----:B0-----:R-:W-:Y:S01]  /*6340*/  FMUL R5, R64, R88 ;  /* 0x0000005840057220 */ /* 0x001fe20000400000 */
[C---:B------:R-:W-:Y:S01]  /*6350*/  ISETP.GT.AND P1, PT, R3.reuse, 0x8, P1 ;  /* 0x000000080300780c */ /* 0x040fe20000f24270 */
[----:B------:R-:W-:Y:S01]  /*6360*/  @P3 STG.E desc[UR36][R8.64+0x124], R63 ;  /* 0x0001243f08003986 */ /* 0x000fe2000c101924 */
[----:B------:R-:W-:Y:S02]  /*6370*/  ISETP.GT.AND P3, PT, R3, 0x8, P0 ;  /* 0x000000080300780c */ /* 0x000fe40000764270 */
[----:B------:R-:W-:-:S02]  /*6380*/  F2FP.TF32.F32.PACK_B R5, R5 ;  /* 0x00000005ff05723e */ /* 0x000fc400024050ff */
[----:B------:R-:W-:Y:S01]  /*6390*/  ISETP.GT.AND P0, PT, R4, 0x59, PT ;  /* 0x000000590400780c */ /* 0x000fe20003f04270 */
[----:B-1----:R-:W-:Y:S01]  /*63a0*/  FMUL R11, R70, R88 ;  /* 0x00000058460b7220 */ /* 0x002fe20000400000 */
[----:B------:R-:W-:Y:S01]  /*63b0*/  F2FP.TF32.F32.PACK_B R77, R77 ;  /* 0x0000004dff4d723e */ /* 0x000fe200024050ff */
[----:B------:R0:W-:Y:S01]  /*63c0*/  @P4 STG.E desc[UR36][R6.64+0x140], R5 ;  /* 0x0001400506004986 */ /* 0x0001e2000c101924 */
[----:B------:R-:W-:Y:S02]  /*63d0*/  F2FP.TF32.F32.PACK_B R79, R79 ;  /* 0x0000004fff4f723e */ /* 0x000fe400024050ff */
[----:B------:R-:W-:Y:S01]  /*63e0*/  F2FP.TF32.F32.PACK_B R11, R11 ;  /* 0x0000000bff0b723e */ /* 0x000fe200024050ff */
[----:B------:R-:W-:Y:S01]  /*63f0*/  @P2 STG.E desc[UR36][R6.64+0x144], R65 ;  /* 0x0001444106002986 */ /* 0x000fe2000c101924 */
[----:B------:R-:W-:Y:S02]  /*6400*/  ISETP.GT.AND P2, PT, R4, 0x58, PT ;  /* 0x000000580400780c */ /* 0x000fe40003f44270 */
[----:B------:R-:W-:Y:S01]  /*6410*/  F2FP.TF32.F32.PACK_B R81, R81 ;  /* 0x00000051ff51723e */ /* 0x000fe200024050ff */
[----:B------:R1:W-:Y:S01]  /*6420*/  @P1 STG.E desc[UR36][R8.64+0x140], R13 ;  /* 0x0001400d08001986 */ /* 0x0003e2000c101924 */
[----:B------:R-:W-:-:S02]  /*6430*/  ISETP.GT.AND P4, PT, R3, RZ, P2 ;  /* 0x000000ff0300720c */ /* 0x000fc40001784270 */
[C---:B------:R-:W-:Y:S01]  /*6440*/  ISETP.GT.AND P1, PT, R3.reuse, RZ, P0 ;  /* 0x000000ff0300720c */ /* 0x040fe20000724270 */
[-C--:B0-----:R-:W-:Y:S01]  /*6450*/  FMUL R5, R68, R88.reuse ;  /* 0x0000005844057220 */ /* 0x081fe20000400000 */
[C---:B------:R-:W-:Y:S01]  /*6460*/  ISETP.GT.AND P2, PT, R3.reuse, 0x8, P2 ;  /* 0x000000080300780c */ /* 0x040fe20001744270 */
[----:B------:R-:W-:Y:S01]  /*6470*/  @P3 STG.E desc[UR36][R8.64+0x144], R67 ;  /* 0x0001444308003986 */ /* 0x000fe2000c101924 */
[----:B------:R-:W-:Y:S02]  /*6480*/  ISETP.GT.AND P3, PT, R3, 0x8, P0 ;  /* 0x000000080300780c */ /* 0x000fe40000764270 */
[----:B------:R-:W-:Y:S02]  /*6490*/  F2FP.TF32.F32.PACK_B R5, R5 ;  /* 0x00000005ff05723e */ /* 0x000fe400024050ff */
[----:B------:R-:W-:Y:S01]  /*64a0*/  ISETP.GT.AND P0, PT, R4, 0x61, PT ;  /* 0x000000610400780c */ /* 0x000fe20003f04270 */
[----:B-1----:R-:W-:Y:S01]  /*64b0*/  FMUL R13, R74, R88 ;  /* 0x000000584a0d7220 */ /* 0x002fe20000400000 */
[----:B------:R-:W-:Y:S01]  /*64c0*/  F2FP.TF32.F32.PACK_B R15, R15 ;  /* 0x0000000fff0f723e */ /* 0x000fe200024050ff */
[----:B------:R0:W-:Y:S01]  /*64d0*/  @P4 STG.E desc[UR36][R6.64+0x160], R5 ;  /* 0x0001600506004986 */ /* 0x0001e2000c101924 */
[----:B------:R-:W-:-:S02]  /*64e0*/  F2FP.TF32.F32.PACK_B R83, R83 ;  /* 0x00000053ff53723e */ /* 0x000fc400024050ff */
        /* <DEDUP_REMOVED lines=15> */
[----:B------:R0:W-:Y:S03]  /*65e0*/  @P4 STG.E desc[UR36][R6.64+0x180], R5 ;  /* 0x0001800506004986 */ /* 0x0001e6000c101924 */
[----:B------:R-:W-:Y:S01]  /*65f0*/  F2FP.TF32.F32.PACK_B R11, R11 ;  /* 0x0000000bff0b723e */ /* 0x000fe200024050ff */
[----:B------:R-:W-:Y:S01]  /*6600*/  @P2 STG.E desc[UR36][R6.64+0x184], R73 ;  /* 0x0001844906002986 */ /* 0x000fe2000c101924 */
[----:B------:R-:W-:-:S03]  /*6610*/  ISETP.GT.AND P2, PT, R4, 0x68, PT ;  /* 0x000000680400780c */ /* 0x000fc60003f44270 */
[----:B------:R1:W-:Y:S01]  /*6620*/  @P1 STG.E desc[UR36][R8.64+0x180], R13 ;  /* 0x0001800d08001986 */ /* 0x0003e2000c101924 */
[C---:B------:R-:W-:Y:S02]  /*6630*/  ISETP.GT.AND P4, PT, R3.reuse, RZ, P2 ;  /* 0x000000ff0300720c */ /* 0x040fe40001784270 */
[C---:B------:R-:W-:Y:S01]  /*6640*/  ISETP.GT.AND P1, PT, R3.reuse, RZ, P0 ;  /* 0x000000ff0300720c */ /* 0x040fe20000724270 */
[-C--:B0-----:R-:W-:Y:S01]  /*6650*/  FMUL R5, R76, R88.reuse ;  /* 0x000000584c057220 */ /* 0x081fe20000400000 */
[C---:B------:R-:W-:Y:S01]  /*6660*/  ISETP.GT.AND P2, PT, R3.reuse, 0x8, P2 ;  /* 0x000000080300780c */ /* 0x040fe20001744270 */
[----:B------:R-:W-:Y:S01]  /*6670*/  @P3 STG.E desc[UR36][R8.64+0x184], R75 ;  /* 0x0001844b08003986 */ /* 0x000fe2000c101924 */
[----:B------:R-:W-:Y:S02]  /*6680*/  ISETP.GT.AND P3, PT, R4, 0x71, PT ;  /* 0x000000710400780c */ /* 0x000fe40003f64270 */
[----:B------:R-:W-:Y:S02]  /*6690*/  F2FP.TF32.F32.PACK_B R5, R5 ;  /* 0x00000005ff05723e */ /* 0x000fe400024050ff */
[----:B------:R-:W-:Y:S01]  /*66a0*/  ISETP.GT.AND P0, PT, R3, 0x8, P0 ;  /* 0x000000080300780c */ /* 0x000fe20000704270 */
[----:B-1----:R-:W-:-:S02]  /*66b0*/  FMUL R13, R80, R88 ;  /* 0x00000058500d7220 */ /* 0x002fc40000400000 */
[----:B------:R-:W-:Y:S03]  /*66c0*/  @P4 STG.E desc[UR36][R6.64+0x1a0], R5 ;  /* 0x0001a00506004986 */ /* 0x000fe6000c101924 */
[----:B------:R-:W-:Y:S01]  /*66d0*/  F2FP.TF32.F32.PACK_B R13, R13 ;  /* 0x0000000dff0d723e */ /* 0x000fe200024050ff */
[----:B------:R-:W-:Y:S01]  /*66e0*/  @P1 STG.E desc[UR36][R6.64+0x1a4], R77 ;  /* 0x0001a44d06001986 */ /* 0x000fe2000c101924 */
[----:B------:R-:W-:-:S03]  /*66f0*/  ISETP.GT.AND P1, PT, R4, 0x70, PT ;  /* 0x000000700400780c */ /* 0x000fc60003f24270 */
[----:B------:R0:W-:Y:S01]  /*6700*/  @P2 STG.E desc[UR36][R8.64+0x1a0], R11 ;  /* 0x0001a00b08002986 */ /* 0x0001e2000c101924 */
[C---:B------:R-:W-:Y:S02]  /*6710*/  ISETP.GT.AND P4, PT, R3.reuse, RZ, P1 ;  /* 0x000000ff0300720c */ /* 0x040fe40000f84270 */
[C---:B------:R-:W-:Y:S01]  /*6720*/  ISETP.GT.AND P2, PT, R3.reuse, RZ, P3 ;  /* 0x000000ff0300720c */ /* 0x040fe20001f44270 */
[----:B------:R-:W-:Y:S01]  /*6730*/  @P0 STG.E desc[UR36][R8.64+0x1a4], R79 ;  /* 0x0001a44f08000986 */ /* 0x000fe2000c101924 */
[C---:B------:R-:W-:Y:S02]  /*6740*/  ISETP.GT.AND P1, PT, R3.reuse, 0x8, P1 ;  /* 0x000000080300780c */ /* 0x040fe40000f24270 */
[----:B------:R-:W-:Y:S02]  /*6750*/  ISETP.GT.AND P0, PT, R4, 0x78, PT ;  /* 0x000000780400780c */ /* 0x000fe40003f04270 */
[----:B------:R-:W-:Y:S01]  /*6760*/  ISETP.GT.AND P3, PT, R3, 0x8, P3 ;  /* 0x000000080300780c */ /* 0x000fe20001f64270 */
[----:B0-----:R-:W-:-:S04]  /*6770*/  FMUL R11, R86, R88 ;  /* 0x00000058560b7220 */ /* 0x001fc80000400000 */
[----:B------:R-:W-:Y:S01]  /*6780*/  @P4 STG.E desc[UR36][R6.64+0x1c0], R13 ;  /* 0x0001c00d06004986 */ /* 0x000fe2000c101924 */
[----:B------:R-:W-:Y:S01]  /*6790*/  ISETP.GT.AND P4, PT, R4, 0x79, PT ;  /* 0x000000790400780c */ /* 0x000fe20003f84270 */
[----:B------:R-:W-:Y:S01]  /*67a0*/  @P2 IMAD.MOV.U32 R4, RZ, RZ, R6 ;  /* 0x000000ffff042224 */ /* 0x000fe200078e0006 */
[----:B------:R-:W-:Y:S01]  /*67b0*/  F2FP.TF32.F32.PACK_B R11, R11 ;  /* 0x0000000bff0b723e */ /* 0x000fe200024050ff */
[----:B------:R-:W-:-:S05]  /*67c0*/  @P2 IMAD.MOV.U32 R5, RZ, RZ, R7 ;  /* 0x000000ffff052224 */ /* 0x000fca00078e0007 */
[----:B------:R0:W-:Y:S01]  /*67d0*/  @P2 STG.E desc[UR36][R4.64+0x1c4], R81 ;  /* 0x0001c45104002986 */ /* 0x0001e2000c101924 */
[C---:B------:R-:W-:Y:S02]  /*67e0*/  ISETP.GT.AND P2, PT, R3.reuse, RZ, P4 ;  /* 0x000000ff0300720c */ /* 0x040fe40002744270 */
[----:B------:R-:W-:Y:S01]  /*67f0*/  ISETP.GT.AND P4, PT, R3, 0x8, P4 ;  /* 0x000000080300780c */ /* 0x000fe20002784270 */
[----:B0-----:R-:W-:Y:S02]  /*6800*/  @P1 IMAD.MOV.U32 R4, RZ, RZ, R8 ;  /* 0x000000ffff041224 */ /* 0x001fe400078e0008 */
[----:B------:R-:W-:-:S05]  /*6810*/  @P1 IMAD.MOV.U32 R5, RZ, RZ, R9 ;  /* 0x000000ffff051224 */ /* 0x000fca00078e0009 */
[----:B------:R0:W-:Y:S01]  /*6820*/  @P1 STG.E desc[UR36][R4.64+0x1c0], R15 ;  /* 0x0001c00f04001986 */ /* 0x0001e2000c101924 */
[C---:B------:R-:W-:Y:S02]  /*6830*/  ISETP.GT.AND P1, PT, R3.reuse, RZ, P0 ;  /* 0x000000ff0300720c */ /* 0x040fe40000724270 */
[----:B------:R-:W-:Y:S01]  /*6840*/  ISETP.GT.AND P0, PT, R3, 0x8, P0 ;  /* 0x000000080300780c */ /* 0x000fe20000704270 */
[----:B------:R-:W-:-:S05]  /*6850*/  FMUL R3, R84, R88 ;  /* 0x0000005854037220 */ /* 0x000fca0000400000 */
[----:B------:R-:W-:Y:S01]  /*6860*/  F2FP.TF32.F32.PACK_B R3, R3 ;  /* 0x00000003ff03723e */ /* 0x000fe200024050ff */
[----:B0-----:R-:W-:Y:S02]  /*6870*/  @P3 IMAD.MOV.U32 R4, RZ, RZ, R8 ;  /* 0x000000ffff043224 */ /* 0x001fe400078e0008 */
[----:B------:R-:W-:-:S05]  /*6880*/  @P3 IMAD.MOV.U32 R5, RZ, RZ, R9 ;  /* 0x000000ffff053224 */ /* 0x000fca00078e0009 */
[----:B------:R0:W-:Y:S02]  /*6890*/  @P3 STG.E desc[UR36][R4.64+0x1c4], R83 ;  /* 0x0001c45304003986 */ /* 0x0001e4000c101924 */
[----:B0-----:R-:W-:Y:S02]  /*68a0*/  @P1 IMAD.MOV.U32 R4, RZ, RZ, R6 ;  /* 0x000000ffff041224 */ /* 0x001fe400078e0006 */
[----:B------:R-:W-:-:S05]  /*68b0*/  @P1 IMAD.MOV.U32 R5, RZ, RZ, R7 ;  /* 0x000000ffff051224 */ /* 0x000fca00078e0007 */
[----:B------:R0:W-:Y:S04]  /*68c0*/  @P1 STG.E desc[UR36][R4.64+0x1e0], R3 ;  /* 0x0001e00304001986 */ /* 0x0001e8000c101924 */
[----:B------:R1:W-:Y:S01]  /*68d0*/  @P2 STG.E desc[UR36][R6.64+0x1e4], R85 ;  /* 0x0001e45506002986 */ /* 0x0003e2000c101924 */
[----:B0-----:R-:W-:Y:S02]  /*68e0*/  @P0 IMAD.MOV.U32 R4, RZ, RZ, R8 ;  /* 0x000000ffff040224 */ /* 0x001fe400078e0008 */
[----:B------:R-:W-:-:S05]  /*68f0*/  @P0 IMAD.MOV.U32 R5, RZ, RZ, R9 ;  /* 0x000000ffff050224 */ /* 0x000fca00078e0009 */
[----:B------:R1:W-:Y:S04]  /*6900*/  @P0 STG.E desc[UR36][R4.64+0x1e0], R11 ;  /* 0x0001e00b04000986 */ /* 0x0003e8000c101924 */
[----:B------:R1:W-:Y:S02]  /*6910*/  @P4 STG.E desc[UR36][R8.64+0x1e4], R87 ;  /* 0x0001e45708004986 */ /* 0x0003e4000c101924 */
.L_x_165:
[----:B------:R-:W-:Y:S05]  /*6920*/  BSYNC B0 ;  /* 0x0000000000007941 */ /* 0x000fea0003800000 */
.L_x_39:
[----:B------:R-:W-:Y:S01]  /*6930*/  IADD3 R16, P0, R16, UR54, RZ ;  /* 0x0000003610107c10 */ /* 0x000fe2000ff1e0ff */
[----:B------:R-:W-:Y:S01]  /*6940*/  ULDC.64 UR4, c[0x0][0x650] ;  /* 0x0001940000047ab9 */ /* 0x000fe20000000a00 */
[----:B------:R-:W-:Y:S01]  /*6950*/  PRMT R3, RZ, 0x7610, R3 ;  /* 0x00007610ff037816 */ /* 0x000fe20000000003 */
[----:B------:R-:W-:Y:S01]  /*6960*/  IMAD.MOV.U32 R104, RZ, RZ, -0x1 ;  /* 0xffffffffff687424 */ /* 0x000fe200078e00ff */
[----:B------:R-:W-:Y:S01]  /*6970*/  IADD3.X R17, R17, UR45, RZ, P0, !PT ;  /* 0x0000002d11117c10 */ /* 0x000fe200087fe4ff */
[----:B------:R-:W-:Y:S01]  /*6980*/  IMAD.MOV.U32 R89, RZ, RZ, -0x1 ;  /* 0xffffffffff597424 */ /* 0x000fe200078e00ff */
[----:B------:R-:W-:-:S04]  /*6990*/  ISETP.GE.U32.AND P0, PT, R16, UR4, PT ;  /* 0x0000000410007c0c */ /* 0x000fc8000bf06070 */
[----:B------:R-:W-:-:S13]  /*69a0*/  ISETP.GE.U32.AND.EX P0, PT, R17, UR5, PT, P0 ;  /* 0x0000000511007c0c */ /* 0x000fda000bf06100 */
[----:B------:R-:W-:Y:S05]  /*69b0*/  @P0 BRA `(.L_x_166) ;  /* 0x00000004004c0947 */ /* 0x000fea0003800000 */
[----:B012---:R-:W0:Y:S01]  /*69c0*/  LDC.64 R10, c[0x0][0x628] ;  /* 0x00018a00ff0a7b82 */ /* 0x007e220000000a00 */
[----:B----4-:R-:W1:Y:S01]  /*69d0*/  S2R R12, SR_CTAID.X ;  /* 0x00000000000c7919 */ /* 0x010e620000002500 */
[----:B---3--:R-:W-:Y:S02]  /*69e0*/  IMAD.MOV.U32 R8, RZ, RZ, R16 ;  /* 0x000000ffff087224 */ /* 0x008fe400078e0010 */
[----:B------:R-:W-:Y:S01]  /*69f0*/  IMAD.MOV.U32 R9, RZ, RZ, R17 ;  /* 0x000000ffff097224 */ /* 0x000fe200078e0011 */
[----:B------:R-:W2:Y:S03]  /*6a00*/  S2R R20, SR_CTAID.Y ;  /* 0x0000000000147919 */ /* 0x000ea60000002600 */
[----:B------:R-:W3:Y:S08]  /*6a10*/  LDC R0, c[0x0][0x630] ;  /* 0x00018c00ff007b82 */ /* 0x000ef00000000800 */
[----:B------:R-:W4:Y:S01]  /*6a20*/  LDC.64 R14, c[0x0][0x620] ;  /* 0x00018800ff0e7b82 */ /* 0x000f220000000a00 */
[----:B0-----:R-:W-:-:S04]  /*6a30*/  ISETP.NE.U32.AND P0, PT, R10, RZ, PT ;  /* 0x000000ff0a00720c */ /* 0x001fc80003f05070 */
[----:B------:R-:W-:-:S13]  /*6a40*/  ISETP.NE.AND.EX P0, PT, R11, RZ, PT, P0 ;  /* 0x000000ff0b00720c */ /* 0x000fda0003f05300 */
[----:B-1234-:R-:W-:Y:S05]  /*6a50*/  @!P0 BRA `(.L_x_167) ;  /* 0x0000000000288947 */ /* 0x01efea0003800000 */
        /* <DEDUP_REMOVED lines=10> */
.L_x_167:
[-CC-:B------:R-:W-:Y:S01]  /*6b00*/  SHF.R.U64 R89, R8, R0.reuse, R9.reuse ;  /* 0x0000000008597219 */ /* 0x180fe20000001209 */
[----:B------:R-:W0:Y:S01]  /*6b10*/  LDC.64 R24, c[0x0][0x640] ;  /* 0x00019000ff187b82 */ /* 0x000e220000000a00 */
[----:B------:R-:W-:Y:S01]  /*6b20*/  SHF.R.U32.HI R0, RZ, R0, R9 ;  /* 0x00000000ff007219 */ /* 0x000fe20000011609 */
[----:B------:R-:W-:Y:S01]  /*6b30*/  ULDC UR4, c[0x0][0x150] ;  /* 0x0000540000047ab9 */ /* 0x000fe20000000800 */
[----:B------:R-:W-:Y:S02]  /*6b40*/  IADD3 R3, P0, RZ, -R89, RZ ;  /* 0x80000059ff037210 */ /* 0x000fe40007f1e0ff */
[----:B------:R-:W-:-:S03]  /*6b50*/  I2FP.F32.U32 R7, R12 ;  /* 0x0000000c00077245 */ /* 0x000fc60000201000 */
[----:B------:R-:W1:Y:S01]  /*6b60*/  LDC R6, c[0x0][0x618] ;  /* 0x00018600ff067b82 */ /* 0x000e620000000800 */
[----:B------:R-:W-:Y:S02]  /*6b70*/  IMAD.X R5, RZ, RZ, ~R0, P0 ;  /* 0x000000ffff057224 */ /* 0x000fe400000e0e00 */
[----:B------:R-:W-:Y:S01]  /*6b80*/  FMUL R7, R7, UR4 ;  /* 0x0000000407077c20 */ /* 0x000fe20008400000 */
[----:B------:R-:W-:Y:S01]  /*6b90*/  ULDC UR4, c[0x0][0x154] ;  /* 0x0000550000047ab9 */ /* 0x000fe20000000800 */
[-C--:B------:R-:W-:Y:S02]  /*6ba0*/  IMAD R0, R5, R14.reuse, RZ ;  /* 0x0000000e05007224 */ /* 0x080fe400078e02ff */
[C---:B------:R-:W-:Y:S01]  /*6bb0*/  IMAD.WIDE.U32 R4, R3.reuse, R14, R16 ;  /* 0x0000000e03047225 */ /* 0x040fe200078e0010 */
[----:B------:R-:W2:Y:S01]  /*6bc0*/  LDC R11, c[0x0][0x608] ;  /* 0x00018200ff0b7b82 */ /* 0x000ea20000000800 */
[----:B------:R-:W3:Y:S02]  /*6bd0*/  F2I.U32.TRUNC.NTZ R7, R7 ;  /* 0x0000000700077305 */ /* 0x000ee4000020f000 */
[----:B------:R-:W-:-:S04]  /*6be0*/  IMAD R3, R3, R15, R0 ;  /* 0x0000000f03037224 */ /* 0x000fc800078e0200 */
[----:B------:R-:W-:Y:S01]  /*6bf0*/  IMAD.IADD R3, R5, 0x1, R3 ;  /* 0x0000000105037824 */ /* 0x000fe200078e0203 */
[----:B------:R-:W4:Y:S01]  /*6c00*/  LDC R8, c[0x0][0x658] ;  /* 0x00019600ff087b82 */ /* 0x000f220000000800 */
[----:B------:R-:W-:Y:S02]  /*6c10*/  I2FP.F32.U32 R5, R20 ;  /* 0x0000001400057245 */ /* 0x000fe40000201000 */
[----:B0-----:R-:W-:-:S04]  /*6c20*/  ISETP.NE.U32.AND P0, PT, R24, RZ, PT ;  /* 0x000000ff1800720c */ /* 0x001fc80003f05070 */
[----:B------:R-:W-:Y:S01]  /*6c30*/  ISETP.NE.AND.EX P0, PT, R25, RZ, PT, P0 ;  /* 0x000000ff1900720c */ /* 0x000fe20003f05300 */
[----:B------:R-:W0:Y:S01]  /*6c40*/  LDC R9, c[0x0][0x144] ;  /* 0x00005100ff097b82 */ /* 0x000e220000000800 */
[-C--:B-1----:R-:W-:Y:S01]  /*6c50*/  SHF.R.U64 R13, R4, R6.reuse, R3 ;  /* 0x00000006040d7219 */ /* 0x082fe20000001203 */
[----:B---3--:R-:W-:Y:S01]  /*6c60*/  IMAD.MOV R7, RZ, RZ, -R7 ;  /* 0x000000ffff077224 */ /* 0x008fe200078e0a07 */
[----:B------:R-:W-:Y:S01]  /*6c70*/  SHF.R.U32.HI R0, RZ, R6, R3 ;  /* 0x00000006ff007219 */ /* 0x000fe20000011603 */
[----:B------:R-:W-:-:S04]  /*6c80*/  FMUL R6, R5, UR4 ;  /* 0x0000000405067c20 */ /* 0x000fc80008400000 */
[----:B------:R-:W1:Y:S01]  /*6c90*/  LDC R21, c[0x0][0x148] ;  /* 0x00005200ff157b82 */ /* 0x000e620000000800 */
[----:B------:R3:W0:Y:S01]  /*6ca0*/  F2I.U32.TRUNC.NTZ R14, R6 ;  /* 0x00000006000e7305 */ /* 0x000622000020f000 */
[-CC-:B--2---:R-:W-:Y:S02]  /*6cb0*/  SHF.R.U64 R10, R13, R11.reuse, R0.reuse ;  /* 0x0000000b0d0a7219 */ /* 0x184fe40000001200 */
[----:B------:R-:W-:-:S04]  /*6cc0*/  SHF.R.U32.HI R3, RZ, R11, R0 ;  /* 0x0000000bff037219 */ /* 0x000fc80000011600 */
[----:B-----5:R-:W2:Y:S01]  /*6cd0*/  LDC R22, c[0x0][0x648] ;  /* 0x00019200ff167b82 */ /* 0x020ea20000000800 */
[-CC-:B----4-:R-:W-:Y:S02]  /*6ce0*/  SHF.R.U64 R15, R10, R8.reuse, R3.reuse ;  /* 0x000000080a0f7219 */ /* 0x190fe40000001203 */
[----:B------:R-:W-:-:S03]  /*6cf0*/  SHF.R.U32.HI R5, RZ, R8, R3 ;  /* 0x00000008ff057219 */ /* 0x000fc60000011603 */
[----:B------:R-:W-:Y:S02]  /*6d00*/  IMAD.MOV.U32 R4, RZ, RZ, R15 ;  /* 0x000000ffff047224 */ /* 0x000fe400078e000f */
[----:B------:R-:W4:Y:S01]  /*6d10*/  LDC R26, c[0x0][0x638] ;  /* 0x00018e00ff1a7b82 */ /* 0x000f220000000800 */
[----:B0-----:R-:W-:-:S07]  /*6d20*/  IMAD R23, R9, R7, R12 ;  /* 0x0000000709177224 */ /* 0x001fce00078e020c */
[----:B------:R-:W0:Y:S08]  /*6d30*/  LDC R27, c[0x0][0x610] ;  /* 0x00018400ff1b7b82 */ /* 0x000e300000000800 */
[----:B------:R-:W0:Y:S01]  /*6d40*/  LDC R28, c[0x0][0x600] ;  /* 0x00018000ff1c7b82 */ /* 0x000e220000000800 */
[----:B-1-3--:R-:W-:Y:S05]  /*6d50*/  @!P0 BRA `(.L_x_168) ;  /* 0x0000000000288947 */ /* 0x00afea0003800000 */
[----:B------:R-:W1:Y:S02]  /*6d60*/  LDC R0, c[0x0][0x64c] ;  /* 0x00019300ff007b82 */ /* 0x000e640000000800 */
[----:B-1----:R-:W-:-:S05]  /*6d70*/  IADD3 R3, P0, R15, R0, RZ ;  /* 0x000000000f037210 */ /* 0x002fca0007f1e0ff */
        /* <DEDUP_REMOVED lines=8> */
.L_x_168:
[----:B------:R-:W-:Y:S01]  /*6e00*/  ISETP.NE.AND P0, PT, R2, 0x1, PT ;  /* 0x000000010200780c */ /* 0x000fe20003f05270 */
[----:B------:R-:W-:Y:S01]  /*6e10*/  IMAD.MOV R14, RZ, RZ, -R14 ;  /* 0x000000ffff0e7224 */ /* 0x000fe200078e0a0e */
[----:B--2---:R-:W-:Y:S02]  /*6e20*/  SHF.R.U64 R0, R4, R22, R5 ;  /* 0x0000001604007219 */ /* 0x004fe40000001205 */
[----:B------:R-:W-:Y:S02]  /*6e30*/  LOP3.LUT R3, R10, R101, RZ, 0xc0, !PT ;  /* 0x000000650a037212 */ /* 0x000fe400078ec0ff */
[----:B------:R-:W-:Y:S01]  /*6e40*/  LOP3.LUT R6, R13, R100, RZ, 0xc0, !PT ;  /* 0x000000640d067212 */ /* 0x000fe200078ec0ff */
[----:B------:R-:W-:Y:S02]  /*6e50*/  IMAD.MOV R4, RZ, RZ, -R0 ;  /* 0x000000ffff047224 */ /* 0x000fe400078e0a00 */
[----:B------:R-:W-:Y:S02]  /*6e60*/  IMAD R0, R96, R0, R3 ;  /* 0x0000000060007224 */ /* 0x000fe400078e0203 */
[----:B----4-:R-:W-:-:S02]  /*6e70*/  IMAD R3, R4, R26, R15 ;  /* 0x0000001a04037224 */ /* 0x010fc400078e020f */
[----:B------:R-:W-:Y:S02]  /*6e80*/  @P0 IMAD R23, R21, R14, R20 ;  /* 0x0000000e15170224 */ /* 0x000fe400078e0214 */
[----:B0-----:R-:W-:Y:S02]  /*6e90*/  IMAD R5, R3, R28, R6 ;  /* 0x0000001c03057224 */ /* 0x001fe400078e0206 */
[----:B------:R-:W-:Y:S02]  /*6ea0*/  IMAD R0, R0, R27, R23 ;  /* 0x0000001b00007224 */ /* 0x000fe400078e0217 */
[----:B------:R-:W-:-:S03]  /*6eb0*/  IMAD.MOV.U32 R4, RZ, RZ, 0x1 ;  /* 0x00000001ff047424 */ /* 0x000fc600078e00ff */
[----:B------:R-:W-:Y:S02]  /*6ec0*/  SEL R104, R5, R0, !P0 ;  /* 0x0000000005687207 */ /* 0x000fe40004000000 */
[----:B------:R-:W-:Y:S02]  /*6ed0*/  PRMT R3, R4, 0x7610, R3 ;  /* 0x0000761004037816 */ /* 0x000fe40000000003 */
[----:B------:R-:W-:-:S07]  /*6ee0*/  SEL R0, R0, R5, !P0 ;  /* 0x0000000500007207 */ /* 0x000fce0004000000 */
.L_x_166:
[----:B------:R-:W-:Y:S01]  /*6ef0*/  UIMAD.WIDE.U32 UR4, UR39, 0x24924925, URZ ;  /* 0x24924925270478a5 */ /* 0x000fe2000f8e003f */
[----:B------:R-:W-:Y:S01]  /*6f00*/  LOP3.LUT P0, RZ, R3, 0xff, RZ, 0xc0, !PT ;  /* 0x000000ff03ff7812 */ /* 0x000fe2000780c0ff */
[----:B------:R-:W-:Y:S02]  /*6f10*/  IMAD.MOV.U32 R103, RZ, RZ, R0 ;  /* 0x000000ffff677224 */ /* 0x000fe400078e0000 */
[----:B------:R-:W-:-:S04]  /*6f20*/  UIADD3 UR4, UR39, -UR5, URZ ;  /* 0x8000000527047290 */ /* 0x000fc8000fffe03f */
[----:B------:R-:W-:-:S04]  /*6f30*/  ULEA.HI UR4, UR4, UR5, URZ, 0x1f ;  /* 0x0000000504047291 */ /* 0x000fc8000f8ff83f */
[----:B------:R-:W-:-:S04]  /*6f40*/  USHF.R.U32.HI UR4, URZ, 0x2, UR4 ;  /* 0x000000023f047899 */ /* 0x000fc80008011604 */
[----:B------:R-:W-:Y:S01]  /*6f50*/  UIMAD UR39, UR4, -0x7, UR39 ;  /* 0xfffffff9042778a4 */ /* 0x000fe2000f8e0227 */
[----:B------:R-:W-:Y:S11]  /*6f60*/  @P0 BRA `(.L_x_169) ;  /* 0xffffffa000c80947 */ /* 0x000ff6000383ffff */
[----:B------:R-:W-:Y:S05]  /*6f70*/  EXIT ;  /* 0x000000000000794d */ /* 0x000fea0003800000 */
.L_x_3:
        /* <DEDUP_REMOVED lines=26> */
.L_x_171:
        /* <DEDUP_REMOVED lines=14> */
[----:B------:R-:W-:Y:S02]  /*7200*/  IMAD R5, R7, R23, R10 ;  /* 0x0000001707057224 */ /* 0x000fe400078e020a */
[----:B------:R-:W-:Y:S02]  /*7210*/  IMAD.MOV.U32 R10, RZ, RZ, 0x1 ;  /* 0x00000001ff0a7424 */ /* 0x000fe400078e00ff */
[----:B------:R-:W-:Y:S01]  /*7220*/  IMAD.IADD R5, R9, 0x1, R5 ;  /* 0x0000000109057824 */ /* 0x000fe200078e0205 */
[----:B------:R-:W4:Y:S04]  /*7230*/  LDC R20, c[0x0][0x608] ;  /* 0x00018200ff147b82 */ /* 0x000f280000000800 */
[----:B0-----:R-:W-:-:S02]  /*7240*/  SHF.R.U64 R12, R8, R14, R5 ;  /* 0x0000000e080c7219 */ /* 0x001fc40000001205 */
[----:B------:R-:W-:Y:S02]  /*7250*/  I2FP.F32.U32 R8, R6 ;  /* 0x0000000600087245 */ /* 0x000fe40000201000 */
[----:B------:R-:W0:Y:S01]  /*7260*/  LDC R23, c[0x0][0x658] ;  /* 0x00019600ff177b82 */ /* 0x000e220000000800 */
[----:B-1----:R-:W-:Y:S01]  /*7270*/  ISETP.NE.U32.AND P0, PT, R30, RZ, PT ;  /* 0x000000ff1e00720c */ /* 0x002fe20003f05070 */
[----:B---3--:R-:W-:Y:S02]  /*7280*/  IMAD.MOV R7, RZ, RZ, -R11 ;  /* 0x000000ffff077224 */ /* 0x008fe400078e0a0b */
[----:B------:R-:W-:Y:S01]  /*7290*/  FMUL R8, R8, UR4 ;  /* 0x0000000408087c20 */ /* 0x000fe20008400000 */
[----:B------:R-:W-:Y:S01]  /*72a0*/  SHF.R.U32.HI R5, RZ, R14, R5 ;  /* 0x0000000eff057219 */ /* 0x000fe20000011605 */
[----:B------:R-:W-:Y:S01]  /*72b0*/  IMAD.MOV.U32 R14, RZ, RZ, -0x1 ;  /* 0xffffffffff0e7424 */ /* 0x000fe200078e00ff */
[----:B------:R-:W-:Y:S01]  /*72c0*/  ISETP.NE.AND.EX P0, PT, R31, RZ, PT, P0 ;  /* 0x000000ff1f00720c */ /* 0x000fe20003f05300 */
[----:B------:R1:W3:Y:S01]  /*72d0*/  F2I.U32.TRUNC.NTZ R19, R8 ;  /* 0x0000000800137305 */ /* 0x0002e2000020f000 */
[----:B------:R-:W1:Y:S01]  /*72e0*/  LDC R21, c[0x0][0x148] ;  /* 0x00005200ff157b82 */ /* 0x000e620000000800 */
[----:B--2---:R-:W-:-:S07]  /*72f0*/  IMAD R24, R13, R7, R4 ;  /* 0x000000070d187224 */ /* 0x004fce00078e0204 */
[----:B------:R-:W2:Y:S01]  /*7300*/  LDC R22, c[0x0][0x600] ;  /* 0x00018000ff167b82 */ /* 0x000ea20000000800 */
[-CC-:B----4-:R-:W-:Y:S02]  /*7310*/  SHF.R.U64 R15, R12, R20.reuse, R5.reuse ;  /* 0x000000140c0f7219 */ /* 0x190fe40000001205 */
[----:B------:R-:W-:-:S05]  /*7320*/  SHF.R.U32.HI R4, RZ, R20, R5 ;  /* 0x00000014ff047219 */ /* 0x000fca0000011605 */
[----:B------:R-:W4:Y:S01]  /*7330*/  LDC R25, c[0x0][0x648] ;  /* 0x00019200ff197b82 */ /* 0x000f220000000800 */
[-C--:B0-----:R-:W-:Y:S02]  /*7340*/  SHF.L.U32 R7, R14, R23.reuse, RZ ;  /* 0x000000170e077219 */ /* 0x081fe400000006ff */
[-CC-:B------:R-:W-:Y:S02]  /*7350*/  SHF.R.U64 R14, R15, R23.reuse, R4.reuse ;  /* 0x000000170f0e7219 */ /* 0x180fe40000001204 */
[-C--:B------:R-:W-:Y:S02]  /*7360*/  SHF.R.U32.HI R5, RZ, R23.reuse, R4 ;  /* 0x00000017ff057219 */ /* 0x080fe40000011604 */
[----:B------:R-:W-:Y:S01]  /*7370*/  SHF.L.U32 R23, R10, R23, RZ ;  /* 0x000000170a177219 */ /* 0x000fe200000006ff */
[----:B------:R-:W0:Y:S01]  /*7380*/  LDC R27, c[0x0][0x638] ;  /* 0x00018e00ff1b7b82 */ /* 0x000e220000000800 */
[----:B------:R-:W-:Y:S01]  /*7390*/  LOP3.LUT R20, RZ, R7, RZ, 0x33, !PT ;  /* 0x00000007ff147212 */ /* 0x000fe200078e33ff */
[----:B------:R-:W-:-:S06]  /*73a0*/  IMAD.MOV.U32 R4, RZ, RZ, R14 ;  /* 0x000000ffff047224 */ /* 0x000fcc00078e000e */
        /* <DEDUP_REMOVED lines=12> */
.L_x_172:
[----:B------:R-:W-:Y:S01]  /*7470*/  ISETP.NE.AND P0, PT, R2, 0x1, PT ;  /* 0x000000010200780c */ /* 0x000fe20003f05270 */
[----:B--2---:R-:W-:Y:S01]  /*7480*/  VIADD R9, R22, 0xffffffff ;  /* 0xffffffff16097836 */ /* 0x004fe20000000000 */
[----:B----4-:R-:W-:Y:S01]  /*7490*/  SHF.R.U64 R5, R4, R25, R5 ;  /* 0x0000001904057219 */ /* 0x010fe20000001205 */
[----:B------:R-:W-:Y:S01]  /*74a0*/  IMAD.MOV R19, RZ, RZ, -R19 ;  /* 0x000000ffff137224 */ /* 0x000fe200078e0a13 */
[----:B------:R-:W-:-:S03]  /*74b0*/  LOP3.LUT R4, R15, R20, RZ, 0xc0, !PT ;  /* 0x000000140f047212 */ /* 0x000fc600078ec0ff */
[----:B------:R-:W-:Y:S02]  /*74c0*/  IMAD.MOV R7, RZ, RZ, -R5 ;  /* 0x000000ffff077224 */ /* 0x000fe400078e0a05 */
[----:B------:R-:W-:Y:S01]  /*74d0*/  IMAD R31, R23, R5, R4 ;  /* 0x00000005171f7224 */ /* 0x000fe200078e0204 */
[----:B------:R-:W-:Y:S01]  /*74e0*/  LOP3.LUT R5, R12, R9, RZ, 0xc0, !PT ;  /* 0x000000090c057212 */ /* 0x000fe200078ec0ff */
[----:B0-----:R-:W-:Y:S02]  /*74f0*/  IMAD R4, R7, R27, R14 ;  /* 0x0000001b07047224 */ /* 0x001fe400078e020e */
[----:B------:R-:W-:Y:S02]  /*7500*/  @P0 IMAD R24, R21, R19, R6 ;  /* 0x0000001315180224 */ /* 0x000fe400078e0206 */
[----:B------:R-:W-:Y:S02]  /*7510*/  IMAD R4, R4, R22, R5 ;  /* 0x0000001604047224 */ /* 0x000fe400078e0205 */
[----:B------:R-:W-:-:S02]  /*7520*/  IMAD R31, R31, R28, R24 ;  /* 0x0000001c1f1f7224 */ /* 0x000fc400078e0218 */
[----:B------:R-:W-:-:S03]  /*7530*/  IMAD.MOV.U32 R7, RZ, RZ, 0x1 ;  /* 0x00000001ff077424 */ /* 0x000fc600078e00ff */
[----:B------:R-:W-:Y:S02]  /*7540*/  SEL R30, R4, R31, !P0 ;  /* 0x0000001f041e7207 */ /* 0x000fe40004000000 */
[----:B------:R-:W-:-:S07]  /*7550*/  SEL R31, R31, R4, !P0 ;  /* 0x000000041f1f7207 */ /* 0x000fce0004000000 */
.L_x_170:
[----:B------:R-:W-:-:S08]  /*7560*/  NOP ;  /* 0x0000000000007918 */ /* 0x000fd00000000000 */
[----:B------:R-:W0:-:S00]  /*7570*/  USETMAXREG.DEALLOC.CTAPOOL 0x28 ;  /* 0x00000028000079c8 */ /* 0x000e0000080e0500 */
[----:B0-----:R-:W-:-:S13]  /*7580*/  ISETP.NE.AND P0, PT, R3, RZ, PT ;  /* 0x000000ff0300720c */ /* 0x001fda0003f05270 */
[----:B------:R-:W-:Y:S05]  /*7590*/  @P0 EXIT ;  /* 0x000000000000094d */ /* 0x000fea0003800000 */
[----:B------:R-:W-:Y:S01]  /*75a0*/  LOP3.LUT P0, RZ, R7, 0xff, RZ, 0xc0, !PT ;  /* 0x000000ff07ff7812 */ /* 0x000fe2000780c0ff */
[----:B------:R-:W-:Y:S02]  /*75b0*/  IMAD.MOV.U32 R28, RZ, RZ, 0x1 ;  /* 0x00000001ff1c7424 */ /* 0x000fe400078e00ff */
[----:B------:R-:W-:-:S10]  /*75c0*/  IMAD.MOV.U32 R27, RZ, RZ, RZ ;  /* 0x000000ffff1b7224 */ /* 0x000fd400078e00ff */
[----:B------:R-:W-:Y:S05]  /*75d0*/  @!P0 BRA `(.L_x_173) ;  /* 0x0000001000ec8947 */ /* 0x000fea0003800000 */
[----:B------:R-:W0:Y:S01]  /*75e0*/  LDC R3, c[0x0][0x28c] ;  /* 0x0000a300ff037b82 */ /* 0x000e220000000800 */
[----:B------:R-:W-:Y:S01]  /*75f0*/  ISETP.NE.AND P1, PT, R32, RZ, PT ;  /* 0x000000ff2000720c */ /* 0x000fe20003f25270 */
[----:B------:R-:W-:Y:S01]  /*7600*/  ULDC UR37, c[0x0][0x658] ;  /* 0x0001960000257ab9 */ /* 0x000fe20000000800 */
[----:B------:R-:W-:Y:S01]  /*7610*/  LOP3.LUT P0, RZ, R0, 0x1f, RZ, 0xc0, !PT ;  /* 0x0000001f00ff7812 */ /* 0x000fe2000780c0ff */
[----:B------:R-:W-:Y:S01]  /*7620*/  UMOV UR4, 0xffffffff ;  /* 0xffffffff00047882 */ /* 0x000fe20000000000 */
[----:B------:R-:W-:Y:S01]  /*7630*/  LOP3.LUT R26, R26, 0xfffffffe, RZ, 0xc0, !PT ;  /* 0xfffffffe1a1a7812 */ /* 0x000fe200078ec0ff */
[----:B------:R-:W-:Y:S01]  /*7640*/  BSSY B7, `(.L_x_173) ;  /* 0x0000134000077945 */ /* 0x000fe20003800000 */
[----:B------:R-:W-:Y:S01]  /*7650*/  ISETP.NE.OR P0, PT, R32, RZ, !P0 ;  /* 0x000000ff2000720c */ /* 0x000fe20004705670 */
[----:B------:R-:W-:Y:S01]  /*7660*/  USHF.L.U32 UR4, UR4, UR37, URZ ;  /* 0x0000002504047299 */ /* 0x000fe2000800063f */
[----:B------:R-:W-:Y:S01]  /*7670*/  IMAD.MOV.U32 R23, RZ, RZ, 0x1 ;  /* 0x00000001ff177424 */ /* 0x000fe200078e00ff */
[----:B------:R-:W-:Y:S01]  /*7680*/  LOP3.LUT R25, R18, 0x2, RZ, 0xfc, !PT ;  /* 0x0000000212197812 */ /* 0x000fe200078efcff */
[----:B------:R-:W-:Y:S01]  /*7690*/  IMAD.MOV.U32 R28, RZ, RZ, 0x1 ;  /* 0x00000001ff1c7424 */ /* 0x000fe200078e00ff */
[----:B------:R-:W-:Y:S01]  /*76a0*/  ULDC UR39, c[0x0][0x600] ;  /* 0x0001800000277ab9 */ /* 0x000fe20000000800 */
[----:B------:R-:W-:Y:S01]  /*76b0*/  IMAD.MOV.U32 R27, RZ, RZ, RZ ;  /* 0x000000ffff1b7224 */ /* 0x000fe200078e00ff */
[----:B------:R-:W-:Y:S01]  /*76c0*/  @P1 LOP3.LUT R26, R26, 0x1, RZ, 0xfc, !PT ;  /* 0x000000011a1a1812 */ /* 0x000fe200078efcff */
[----:B------:R-:W-:Y:S01]  /*76d0*/  UMOV UR5, 0x1 ;  /* 0x0000000100057882 */ /* 0x000fe20000000000 */
[----:B------:R-:W-:-:S02]  /*76e0*/  UIADD3 UR39, UR39, -0x1, URZ ;  /* 0xffffffff27277890 */ /* 0x000fc4000fffe03f */
[----:B------:R-:W-:Y:S01]  /*76f0*/  LOP3.LUT R26, R26, 0xfffffffb, RZ, 0xc0, !PT ;  /* 0xfffffffb1a1a7812 */ /* 0x000fe200078ec0ff */
[----:B------:R-:W-:Y:S02]  /*7700*/  USHF.L.U32 UR37, UR5, UR37, URZ ;  /* 0x0000002505257299 */ /* 0x000fe4000800063f */
[----:B------:R-:W-:Y:S01]  /*7710*/  ULOP3.LUT UR38, URZ, UR4, URZ, 0x33, !UPT ;  /* 0x000000043f267292 */ /* 0x000fe2000f8e333f */
[----:B------:R-:W-:Y:S01]  /*7720*/  @P0 LOP3.LUT R26, R26, 0x4, RZ, 0xfc, !PT ;  /* 0x000000041a1a0812 */ /* 0x000fe200078efcff */
[----:B------:R-:W-:Y:S01]  /*7730*/  ULDC.64 UR46, c[0x0][0x198] ;  /* 0x00006600002e7ab9 */ /* 0x000fe20000000a00 */
[----:B0-----:R-:W-:-:S05]  /*7740*/  VIADD R3, R3, 0x1f ;  /* 0x0000001f03037836 */ /* 0x001fca0000000000 */
[----:B------:R-:W-:-:S04]  /*7750*/  SHF.R.S32.HI R0, RZ, 0x1f, R3 ;  /* 0x0000001fff007819 */ /* 0x000fc80000011403 */
[----:B------:R-:W-:-:S04]  /*7760*/  LEA.HI R0, R0, R3, RZ, 0x5 ;  /* 0x0000000300007211 */ /* 0x000fc800078f28ff */
[----:B------:R-:W-:-:S05]  /*7770*/  SHF.R.S32.HI R24, RZ, 0x5, R0 ;  /* 0x00000005ff187819 */ /* 0x000fca0000011400 */
[----:B------:R-:W-:-:S07]  /*7780*/  VIADD R22, R24, 0x1 ;  /* 0x0000000118167836 */ /* 0x000fce0000000000 */
.L_x_187:
[----:B------:R-:W-:-:S03]  /*7790*/  UMOV UR4, 0xffffffff ;  /* 0xffffffff00047882 */ /* 0x000fc60000000000 */
[----:B------:R-:W-:Y:S05]  /*77a0*/  BRA.DIV UR4, `(.L_x_174) ;  /* 0x0000001a04007947 */ /* 0x000fea000b800000 */
[----:B------:R-:W-:-:S13]  /*77b0*/  ELECT P6, URZ, PT ;  /* 0x00000000003f782f */ /* 0x000fda00038c0000 */
.L_x_203:
[----:B------:R-:W-:Y:S04]  /*77c0*/  BSSY B6, `(.L_x_175) ;  /* 0x00000a8000067945 */ /* 0x000fe80003800000 */
[----:B------:R-:W-:Y:S05]  /*77d0*/  @!P6 BRA `(.L_x_176) ;  /* 0x000000080098e947 */ /* 0x000fea0003800000 */
[----:B------:R-:W0:Y:S01]  /*77e0*/  S2R R0, SR_CgaCtaId ;  /* 0x0000000000007919 */ /* 0x000e220000008800 */
[----:B------:R-:W-:-:S04]  /*77f0*/  MOV R19, 0x400 ;  /* 0x0000040000137802 */ /* 0x000fc80000000f00 */
[----:B0-----:R-:W-:-:S05]  /*7800*/  LEA R19, R0, R19, 0x18 ;  /* 0x0000001300137211 */ /* 0x001fca00078ec0ff */
[----:B------:R-:W-:-:S05]  /*7810*/  VIADD R0, R19, 0x800 ;  /* 0x0000080013007836 */ /* 0x000fca0000000000 */
[----:B------:R-:W-:-:S13]  /*7820*/  LOP3.LUT P0, RZ, R0, 0x9f, RZ, 0xc0, !PT ;  /* 0x0000009f00ff7812 */ /* 0x000fda000780c0ff */
[----:B------:R-:W-:Y:S05]  /*7830*/  @!P0 BRA `(.L_x_177) ;  /* 0x0000000000408947 */ /* 0x000fea0003800000 */
[----:B------:R-:W-:Y:S01]  /*7840*/  MOV R14, 0x0 ;  /* 0x00000000000e7802 */ /* 0x000fe20000000f00 */
[----:B------:R-:W-:Y:S01]  /*7850*/  ULDC.64 UR4, c[0x4][0x70] ;  /* 0x01001c0000047ab9 */ /* 0x000fe20000000a00 */
[----:B------:R-:W-:Y:S01]  /*7860*/  ULDC.64 UR6, c[0x4][0x8] ;  /* 0x0100020000067ab9 */ /* 0x000fe20000000a00 */
[----:B------:R-:W-:Y:S02]  /*7870*/  IMAD.U32 R4, RZ, RZ, UR4 ;  /* 0x00000004ff047e24 */ /* 0x000fe4000f8e00ff */
[----:B------:R-:W-:Y:S01]  /*7880*/  IMAD.U32 R5, RZ, RZ, UR5 ;  /* 0x00000005ff057e24 */ /* 0x000fe2000f8e00ff */
[----:B------:R-:W0:Y:S01]  /*7890*/  LDC.64 R14, c[0x4][R14] ;  /* 0x010000000e0e7b82 */ /* 0x000e220000000a00 */
[----:B------:R-:W-:Y:S01]  /*78a0*/  ULDC.64 UR4, c[0x4][0x78] ;  /* 0x01001e0000047ab9 */ /* 0x000fe20000000a00 */
[----:B------:R-:W-:Y:S02]  /*78b0*/  IMAD.U32 R10, RZ, RZ, UR6 ;  /* 0x00000006ff0a7e24 */ /* 0x000fe4000f8e00ff */
[----:B------:R-:W-:-:S02]  /*78c0*/  IMAD.U32 R6, RZ, RZ, UR4 ;  /* 0x00000004ff067e24 */ /* 0x000fc4000f8e00ff */
[----:B------:R-:W-:Y:S02]  /*78d0*/  IMAD.U32 R7, RZ, RZ, UR5 ;  /* 0x00000005ff077e24 */ /* 0x000fe4000f8e00ff */
[----:B------:R-:W-:Y:S02]  /*78e0*/  IMAD.U32 R11, RZ, RZ, UR7 ;  /* 0x00000007ff0b7e24 */ /* 0x000fe4000f8e00ff */
[----:B------:R-:W-:Y:S02]  /*78f0*/  IMAD.MOV.U32 R8, RZ, RZ, 0x70 ;  /* 0x00000070ff087424 */ /* 0x000fe400078e00ff */
[----:B------:R-:W-:Y:S02]  /*7900*/  IMAD.MOV.U32 R12, RZ, RZ, 0x1 ;  /* 0x00000001ff0c7424 */ /* 0x000fe400078e00ff */
[----:B------:R-:W-:-:S07]  /*7910*/  IMAD.MOV.U32 R13, RZ, RZ, RZ ;  /* 0x000000ffff0d7224 */ /* 0x000fce00078e00ff */
[----:B------:R-:W-:-:S07]  /*7920*/  LEPC R20, `(.L_x_177) ;  /* 0x000000001014794e */ /* 0x000fce0000000000 */
[----:B0-----:R-:W-:Y:S05]  /*7930*/  CALL.ABS.NOINC R14 ;  /* 0x000000000e007343 */ /* 0x001fea0003c00000 */
.L_x_177:
        /* <DEDUP_REMOVED lines=19> */
.L_x_178:
[----:B------:R-:W0:Y:S02]  /*7a70*/  LDC R0, c[0x0][0x28c] ;  /* 0x0000a300ff007b82 */ /* 0x000e240000000800 */
[----:B0-----:R-:W-:-:S13]  /*7a80*/  ISETP.GE.AND P0, PT, R0, 0x1, PT ;  /* 0x000000010000780c */ /* 0x001fda0003f06270 */
[----:B------:R-:W-:Y:S05]  /*7a90*/  @!P0 BRA `(.L_x_176) ;  /* 0x0000000400e88947 */ /* 0x000fea0003800000 */
[----:B------:R-:W-:Y:S02]  /*7aa0*/  IMAD.SHL.U32 R31, R31, 0x80, RZ ;  /* 0x000000801f1f7824 */ /* 0x000fe400078e00ff */
[----:B------:R-:W-:Y:S02]  /*7ab0*/  IMAD.SHL.U32 R30, R30, 0x80, RZ ;  /* 0x000000801e1e7824 */ /* 0x000fe400078e00ff */
[----:B------:R-:W-:Y:S02]  /*7ac0*/  IMAD.MOV.U32 R5, RZ, RZ, RZ ;  /* 0x000000ffff057224 */ /* 0x000fe400078e00ff */
[----:B------:R-:W-:Y:S02]  /*7ad0*/  IMAD.MOV.U32 R0, RZ, RZ, R22 ;  /* 0x000000ffff007224 */ /* 0x000fe400078e0016 */
[----:B------:R-:W-:Y:S02]  /*7ae0*/  IMAD.MOV.U32 R3, RZ, RZ, R28 ;  /* 0x000000ffff037224 */ /* 0x000fe400078e001c */
[----:B------:R-:W-:-:S02]  /*7af0*/  IMAD.MOV.U32 R6, RZ, RZ, R27 ;  /* 0x000000ffff067224 */ /* 0x000fc400078e001b */
[C---:B------:R-:W-:Y:S02]  /*7b00*/  VIADD R8, R31.reuse, 0x8 ;  /* 0x000000081f087836 */ /* 0x040fe40000000000 */
[C---:B------:R-:W-:Y:S02]  /*7b10*/  VIADD R9, R31.reuse, 0x10 ;  /* 0x000000101f097836 */ /* 0x040fe40000000000 */
[C---:B------:R-:W-:Y:S02]  /*7b20*/  VIADD R10, R31.reuse, 0x18 ;  /* 0x000000181f0a7836 */ /* 0x040fe40000000000 */
[C---:B------:R-:W-:Y:S02]  /*7b30*/  VIADD R11, R31.reuse, 0x20 ;  /* 0x000000201f0b7836 */ /* 0x040fe40000000000 */
[C---:B------:R-:W-:Y:S02]  /*7b40*/  VIADD R12, R31.reuse, 0x28 ;  /* 0x000000281f0c7836 */ /* 0x040fe40000000000 */
[----:B------:R-:W-:-:S02]  /*7b50*/  VIADD R13, R31, 0x30 ;  /* 0x000000301f0d7836 */ /* 0x000fc40000000000 */
        /* <DEDUP_REMOVED lines=8> */
[----:B------:R-:W-:-:S07]  /*7be0*/  VIADD R7, R31, 0x78 ;  /* 0x000000781f077836 */ /* 0x000fce0000000000 */
.L_x_182:
[----:B------:R-:W-:Y:S01]  /*7bf0*/  IMAD R4, R6, 0x8, R19 ;  /* 0x0000000806047824 */ /* 0x000fe200078e0213 */
[----:B------:R-:W-:-:S04]  /*7c00*/  SHF.L.U32 R37, R3, 0x1f, RZ ;  /* 0x0000001f03257819 */ /* 0x000fc800000006ff */
[----:B------:R-:W0:Y:S02]  /*7c10*/  SYNCS.PHASECHK.TRANS64.TRYWAIT P0, [R4+URZ+0x38], R37 ;  /* 0x00003825040075a7 */ /* 0x000e24000800017f */
[----:B0-----:R-:W-:Y:S05]  /*7c20*/  @!P0 BRA `(.L_x_179) ;  /* 0x0000001400008947 */ /* 0x001fea0003800000 */
.L_x_204:
[----:B------:R-:W-:-:S13]  /*7c30*/  ISETP.NE.AND P0, PT, R32, RZ, PT ;  /* 0x000000ff2000720c */ /* 0x000fda0003f05270 */
[----:B0-----:R-:W0:Y:S02]  /*7c40*/  @!P0 LDC R37, c[0x0][0x500] ;  /* 0x00014000ff258b82 */ /* 0x001e240000000800 */
[----:B0-----:R0:W-:Y:S02]  /*7c50*/  @!P0 SYNCS.ARRIVE.TRANS64 RZ, [R4+URZ], R37 ;  /* 0x0000002504ff89a7 */ /* 0x0011e4000800003f */
[----:B0-----:R-:W-:-:S04]  /*7c60*/  PRMT R37, R25, 0x9910, RZ ;  /* 0x0000991019257816 */ /* 0x001fc800000000ff */
[----:B------:R-:W-:-:S13]  /*7c70*/  ISETP.NE.AND P0, PT, R37, 0x2, PT ;  /* 0x000000022500780c */ /* 0x000fda0003f05270 */
[----:B------:R-:W-:Y:S05]  /*7c80*/  @P0 BRA `(.L_x_180) ;  /* 0x0000000000040947 */ /* 0x000fea0003800000 */
[----:B------:R-:W-:Y:S01]  /*7c90*/  BPT.TRAP 0x1 ;  /* 0x000000040000795c */ /* 0x000fe20000300000 */
.L_x_180:
[----:B------:R-:W-:-:S13]  /*7ca0*/  LOP3.LUT P0, RZ, R26, 0x4, RZ, 0xc0, !PT ;  /* 0x000000041aff7812 */ /* 0x000fda000780c0ff */
[----:B------:R-:W-:Y:S05]  /*7cb0*/  @P0 BRA `(.L_x_181) ;  /* 0x0000000000040947 */ /* 0x000fea0003800000 */
[----:B------:R-:W-:Y:S01]  /*7cc0*/  BPT.TRAP 0x1 ;  /* 0x000000040000795c */ /* 0x000fe20000300000 */
.L_x_181:
[----:B------:R-:W-:Y:S01]  /*7cd0*/  IMAD R37, R6, 0x4000, R19 ;  /* 0x0000400006257824 */ /* 0x000fe200078e0213 */
[----:B------:R-:W-:Y:S01]  /*7ce0*/  R2UR UR17, R4 ;  /* 0x00000000041172ca */ /* 0x000fe200000e0000 */
[----:B------:R-:W-:Y:S01]  /*7cf0*/  UIADD3 UR14, UP0, UR46, 0xf0, URZ ;  /* 0x000000f02e0e7890 */ /* 0x000fe2000ff1e03f */
[----:B------:R-:W-:Y:S01]  /*7d00*/  R2UR UR19, R5 ;  /* 0x00000000051372ca */ /* 0x000fe200000e0000 */
[----:B------:R-:W-:Y:S01]  /*7d10*/  UMOV UR6, 0x0 ;  /* 0x0000000000067882 */ /* 0x000fe20000000000 */
[----:B------:R-:W-:Y:S01]  /*7d20*/  R2UR UR4, R37 ;  /* 0x00000000250472ca */ /* 0x000fe200000e0000 */
[----:B------:R-:W-:Y:S01]  /*7d30*/  UIADD3.X UR15, URZ, UR47, URZ, UP0, !UPT ;  /* 0x0000002f3f0f7290 */ /* 0x000fe200087fe43f */
[----:B------:R-:W-:Y:S01]  /*7d40*/  R2UR UR20, R29 ;  /* 0x000000001d1472ca */ /* 0x000fe200000e0000 */
[----:B------:R-:W-:Y:S01]  /*7d50*/  UMOV UR7, 0x10000000 ;  /* 0x1000000000077882 */ /* 0x000fe20000000000 */
[----:B------:R-:W-:Y:S01]  /*7d60*/  R2UR UR18, R31 ;  /* 0x000000001f1272ca */ /* 0x000fe200000e0000 */
[----:B------:R-:W-:Y:S01]  /*7d70*/  VIADD R0, R0, 0xffffffff ;  /* 0xffffffff00007836 */ /* 0x000fe20000000000 */
[----:B------:R-:W-:Y:S01]  /*7d80*/  R2UR UR10, R8 ;  /* 0x00000000080a72ca */ /* 0x000fe200000e0000 */
[----:B------:R-:W-:Y:S01]  /*7d90*/  UIADD3 UR22, UP0, UR46, 0x1f0, URZ ;  /* 0x000001f02e167890 */ /* 0x000fe2000ff1e03f */
[----:B------:R-:W-:Y:S01]  /*7da0*/  R2UR UR34, R9 ;  /* 0x00000000092272ca */ /* 0x000fe200000e0000 */
[----:B------:R-:W-:Y:S01]  /*7db0*/  UMOV UR9, UR17 ;  /* 0x0000001100097c82 */ /* 0x000fe20008000000 */
[----:B------:R-:W-:Y:S01]  /*7dc0*/  R2UR UR26, R10 ;  /* 0x000000000a1a72ca */ /* 0x000fe200000e0000 */
[----:B------:R-:W-:Y:S01]  /*7dd0*/  UMOV UR11, UR19 ;  /* 0x00000013000b7c82 */ /* 0x000fe20008000000 */
[----:B------:R-:W-:Y:S01]  /*7de0*/  R2UR UR50, R11 ;  /* 0x000000000b3272ca */ /* 0x000fe200000e0000 */
[----:B------:R-:W-:Y:S01]  /*7df0*/  UIADD3 UR16, UR4, 0x800, URZ ;  /* 0x0000080004107890 */ /* 0x000fe2000fffe03f */
[----:B------:R-:W-:Y:S01]  /*7e00*/  R2UR UR42, R14 ;  /* 0x000000000e2a72ca */ /* 0x000fe200000e0000 */
[----:B------:R-:W-:Y:S01]  /*7e10*/  UIADD3 UR8, UR4, 0xc00, URZ ;  /* 0x00000c0004087890 */ /* 0x000fe2000fffe03f */
[----:B------:R-:W-:Y:S01]  /*7e20*/  ISETP.GT.AND P1, PT, R0, 0x1, PT ;  /* 0x000000010000780c */ /* 0x000fe20003f24270 */
[----:B------:R-:W-:Y:S01]  /*7e30*/  UMOV UR12, UR20 ;  /* 0x00000014000c7c82 */ /* 0x000fe20008000000 */
[----:B------:R-:W-:Y:S01]  /*7e40*/  UIADD3 UR32, UR4, 0x1000, URZ ;  /* 0x0000100004207890 */ /* 0x000fe2000fffe03f */
[----:B------:R-:W-:Y:S01]  /*7e50*/  VIADD R6, R6, 0x1 ;  /* 0x0000000106067836 */ /* 0x000fe20000000000 */
[----:B------:R-:W-:Y:S01]  /*7e60*/  UIADD3 UR24, UR4, 0x1400, URZ ;  /* 0x0000140004187890 */ /* 0x000fe2000fffe03f */
[----:B------:R-:W-:Y:S01]  /*7e70*/  VIADD R5, R5, 0x20 ;  /* 0x0000002005057836 */ /* 0x000fe20000000000 */
[----:B------:R0:W-:Y:S01]  /*7e80*/  UTMALDG.3D [UR16], [UR14], desc[UR6] ;  /* 0x000006100e0075b4 */ /* 0x0001e20008011000 */
[----:B------:R-:W-:Y:S01]  /*7e90*/  UIADD3 UR48, UR4, 0x1800, URZ ;  /* 0x0000180004307890 */ /* 0x000fe2000fffe03f */
[----:B------:R-:W-:Y:S01]  /*7ea0*/  ISETP.NE.AND P0, PT, R6, 0x7, PT ;  /* 0x000000070600780c */ /* 0x000fe20003f05270 */
[----:B------:R-:W-:Y:S01]  /*7eb0*/  UMOV UR33, UR17 ;  /* 0x0000001100217c82 */ /* 0x000fe20008000000 */
[----:B------:R-:W-:Y:S01]  /*7ec0*/  UMOV UR35, UR19 ;  /* 0x0000001300237c82 */ /* 0x000fe20008000000 */
[----:B------:R-:W-:Y:S01]  /*7ed0*/  UMOV UR36, UR20 ;  /* 0x0000001400247c82 */ /* 0x000fe20008000000 */
[----:B------:R-:W-:Y:S01]  /*7ee0*/  UMOV UR25, UR17 ;  /* 0x0000001100197c82 */ /* 0x000fe20008000000 */
[----:B------:R-:W-:Y:S01]  /*7ef0*/  UMOV UR27, UR19 ;  /* 0x00000013001b7c82 */ /* 0x000fe20008000000 */
[----:B------:R1:W-:Y:S01]  /*7f00*/  UTMALDG.3D [UR8], [UR14], desc[UR6] ;  /* 0x000006080e0075b4 */ /* 0x0003e20008011000 */
[----:B------:R-:W-:Y:S01]  /*7f10*/  UMOV UR28, UR20 ;  /* 0x00000014001c7c82 */ /* 0x000fe20008000000 */
[----:B------:R-:W-:Y:S01]  /*7f20*/  UMOV UR49, UR17 ;  /* 0x0000001100317c82 */ /* 0x000fe20008000000 */
[----:B------:R-:W-:Y:S01]  /*7f30*/  UMOV UR51, UR19 ;  /* 0x0000001300337c82 */ /* 0x000fe20008000000 */
[----:B------:R-:W-:Y:S01]  /*7f40*/  UMOV UR52, UR20 ;  /* 0x0000001400347c82 */ /* 0x000fe20008000000 */
[----:B------:R-:W-:Y:S01]  /*7f50*/  UIADD3 UR40, UR4, 0x2400, URZ ;  /* 0x0000240004287890 */ /* 0x000fe2000fffe03f */
[----:B------:R-:W-:Y:S01]  /*7f60*/  SEL R4, RZ, 0x1, P0 ;  /* 0x00000001ff047807 */ /* 0x000fe20000000000 */
[----:B------:R-:W-:Y:S01]  /*7f70*/  UMOV UR41, UR17 ;  /* 0x0000001100297c82 */ /* 0x000fe20008000000 */
[----:B------:R2:W-:Y:S01]  /*7f80*/  UTMALDG.3D [UR32], [UR14], desc[UR6] ;  /* 0x000006200e0075b4 */ /* 0x0005e20008011000 */
[----:B------:R-:W-:Y:S01]  /*7f90*/  UMOV UR43, UR19 ;  /* 0x00000013002b7c82 */ /* 0x000fe20008000000 */
[----:B------:R-:W-:Y:S01]  /*7fa0*/  UMOV UR44, UR20 ;  /* 0x00000014002c7c82 */ /* 0x000fe20008000000 */
[----:B------:R-:W-:Y:S01]  /*7fb0*/  UIADD3.X UR23, URZ, UR47, URZ, UP0, !UPT ;  /* 0x0000002f3f177290 */ /* 0x000fe200087fe43f */
[----:B------:R-:W-:-:S02]  /*7fc0*/  LOP3.LUT R3, R3, R4, RZ, 0x3c, !PT ;  /* 0x0000000403037212 */ /* 0x000fc400078e3cff */
[----:B------:R-:W-:Y:S02]  /*7fd0*/  SEL R6, R6, RZ, P0 ;  /* 0x000000ff06067207 */ /* 0x000fe40000000000 */
[----:B0-----:R-:W-:Y:S01]  /*7fe0*/  R2UR UR18, R12 ;  /* 0x000000000c1272ca */ /* 0x001fe200000e0000 */
[----:B------:R-:W-:Y:S01]  /*7ff0*/  UIADD3 UR16, UR4, 0x1c00, URZ ;  /* 0x00001c0004107890 */ /* 0x000fe2000fffe03f */
[----:B------:R0:W-:Y:S01]  /*8000*/  UTMALDG.3D [UR24], [UR14], desc[UR6] ;  /* 0x000006180e0075b4 */ /* 0x0001e20008011000 */
[----:B-1----:R-:W-:Y:S01]  /*8010*/  R2UR UR10, R13 ;  /* 0x000000000d0a72ca */ /* 0x002fe200000e0000 */
[----:B------:R-:W-:Y:S01]  /*8020*/  UIADD3 UR8, UR4, 0x2000, URZ ;  /* 0x0000200004087890 */ /* 0x000fe2000fffe03f */
[----:B------:R-:W-:Y:S01]  /*8030*/  UTMALDG.3D [UR48], [UR14], desc[UR6] ;  /* 0x000006300e0075b4 */ /* 0x000fe20008011000 */
[----:B--2---:R-:W-:Y:S01]  /*8040*/  R2UR UR34, R15 ;  /* 0x000000000f2272ca */ /* 0x004fe200000e0000 */
[----:B------:R-:W-:-:S06]  /*8050*/  UIADD3 UR32, UR4, 0x2800, URZ ;  /* 0x0000280004207890 */ /* 0x000fcc000fffe03f */
[----:B------:R1:W-:Y:S01]  /*8060*/  UTMALDG.3D [UR16], [UR14], desc[UR6] ;  /* 0x000006100e0075b4 */ /* 0x0003e20008011000 */
[----:B0-----:R-:W-:Y:S02]  /*8070*/  R2UR UR26, R20 ;  /* 0x00000000141a72ca */ /* 0x001fe400000e0000 */
[----:B------:R0:W-:Y:S01]  /*8080*/  UTMALDG.3D [UR8], [UR14], desc[UR6] ;  /* 0x000006080e0075b4 */ /* 0x0001e20008011000 */
[----:B------:R-:W-:Y:S01]  /*8090*/  UIADD3 UR24, UR4, 0x2c00, URZ ;  /* 0x00002c0004187890 */ /* 0x000fe2000fffe03f */
[----:B------:R2:W-:Y:S01]  /*80a0*/  UTMALDG.3D [UR40], [UR14], desc[UR6] ;  /* 0x000006280e0075b4 */ /* 0x0005e20008011000 */
[----:B-1----:R-:W-:Y:S01]  /*80b0*/  R2UR UR18, R21 ;  /* 0x00000000151272ca */ /* 0x002fe200000e0000 */
[----:B------:R-:W-:Y:S01]  /*80c0*/  UIADD3 UR16, UR4, 0x3000, URZ ;  /* 0x0000300004107890 */ /* 0x000fe2000fffe03f */
[----:B------:R1:W-:Y:S01]  /*80d0*/  UTMALDG.3D [UR32], [UR14], desc[UR6] ;  /* 0x000006200e0075b4 */ /* 0x0003e20008011000 */
[----:B0-----:R-:W-:Y:S01]  /*80e0*/  R2UR UR10, R33 ;  /* 0x00000000210a72ca */ /* 0x001fe200000e0000 */
[----:B------:R-:W-:-:S04]  /*80f0*/  UIADD3 UR8, UR4, 0x3400, URZ ;  /* 0x0000340004087890 */ /* 0x000fc8000fffe03f */
[----:B------:R0:W-:Y:S01]  /*8100*/  UTMALDG.3D [UR24], [UR14], desc[UR6] ;  /* 0x000006180e0075b4 */ /* 0x0001e20008011000 */
[----:B--2---:R-:W-:Y:S01]  /*8110*/  R2UR UR42, R34 ;  /* 0x00000000222a72ca */ /* 0x004fe200000e0000 */
[----:B------:R-:W-:-:S03]  /*8120*/  UIADD3 UR40, UR4, 0x3800, URZ ;  /* 0x0000380004287890 */ /* 0x000fc6000fffe03f */
[----:B------:R2:W-:Y:S01]  /*8130*/  UTMALDG.3D [UR16], [UR14], desc[UR6] ;  /* 0x000006100e0075b4 */ /* 0x0005e20008011000 */
[----:B-1----:R-:W-:Y:S02]  /*8140*/  R2UR UR34, R35 ;  /* 0x00000000232272ca */ /* 0x002fe400000e0000 */
[----:B------:R1:W-:Y:S01]  /*8150*/  UTMALDG.3D [UR8], [UR14], desc[UR6] ;  /* 0x000006080e0075b4 */ /* 0x0003e20008011000 */
[----:B------:R-:W-:Y:S01]  /*8160*/  UIADD3 UR32, UR4, 0x3c00, URZ ;  /* 0x00003c0004207890 */ /* 0x000fe2000fffe03f */
[----:B0-----:R-:W-:Y:S01]  /*8170*/  R2UR UR26, R36 ;  /* 0x00000000241a72ca */ /* 0x001fe200000e0000 */
[----:B------:R-:W-:-:S03]  /*8180*/  UIADD3 UR24, UR4, 0x4000, URZ ;  /* 0x0000400004187890 */ /* 0x000fc6000fffe03f */
[----:B------:R0:W-:Y:S01]  /*8190*/  UTMALDG.3D [UR40], [UR14], desc[UR6] ;  /* 0x000006280e0075b4 */ /* 0x0001e20008011000 */
[----:B--2---:R-:W-:Y:S01]  /*81a0*/  R2UR UR18, R7 ;  /* 0x00000000071272ca */ /* 0x004fe200000e0000 */
[----:B------:R-:W-:-:S03]  /*81b0*/  UIADD3 UR16, UR4, 0x4400, URZ ;  /* 0x0000440004107890 */ /* 0x000fc6000fffe03f */
[----:B------:R0:W-:Y:S01]  /*81c0*/  UTMALDG.3D [UR32], [UR14], desc[UR6] ;  /* 0x000006200e0075b4 */ /* 0x0001e20008011000 */
[----:B-1----:R-:W-:Y:S01]  /*81d0*/  R2UR UR11, R30 ;  /* 0x000000001e0b72ca */ /* 0x002fe200000e0000 */
[----:B------:R-:W-:Y:S02]  /*81e0*/  UIADD3 UR8, UR4, 0x1c800, URZ ;  /* 0x0001c80004087890 */ /* 0x000fe4000fffe03f */
[----:B------:R0:W-:Y:S01]  /*81f0*/  UTMALDG.3D [UR24], [UR14], desc[UR6] ;  /* 0x000006180e0075b4 */ /* 0x0001e20008011000 */
[----:B------:R-:W-:-:S04]  /*8200*/  UMOV UR10, UR19 ;  /* 0x00000013000a7c82 */ /* 0x000fc80008000000 */
[----:B------:R0:W-:Y:S05]  /*8210*/  UTMALDG.3D [UR16], [UR14], desc[UR6] ;  /* 0x000006100e0075b4 */ /* 0x0001ea0008011000 */
[----:B------:R0:W-:Y:S02]  /*8220*/  UTMALDG.3D [UR8], [UR22], desc[UR6] ;  /* 0x00000608160075b4 */ /* 0x0001e40008011000 */
[----:B0-----:R-:W-:Y:S05]  /*8230*/  @P1 BRA `(.L_x_182) ;  /* 0xfffffff8006c1947 */ /* 0x001fea000383ffff */
.L_x_176:
[----:B------:R-:W-:Y:S05]  /*8240*/  BSYNC B6 ;  /* 0x0000000000067941 */ /* 0x000fea0003800000 */
.L_x_175:
[----:B------:R-:W-:Y:S01]  /*8250*/  LOP3.LUT P2, RZ, R23, 0xff, RZ, 0xc0, !PT ;  /* 0x000000ff17ff7812 */ /* 0x000fe2000784c0ff */
[C---:B------:R-:W-:Y:S01]  /*8260*/  IMAD.IADD R0, R24.reuse, 0x1, R27 ;  /* 0x0000000118007824 */ /* 0x040fe200078e021b */
[----:B------:R-:W-:Y:S01]  /*8270*/  ULDC.64 UR4, c[0x0][0x650] ;  /* 0x0001940000047ab9 */ /* 0x000fe20000000a00 */
[----:B------:R-:W-:Y:S01]  /*8280*/  ISETP.GE.U32.AND P1, PT, R24, 0x7, PT ;  /* 0x000000071800780c */ /* 0x000fe20003f26070 */
[----:B------:R-:W-:Y:S01]  /*8290*/  BSSY B0, `(.L_x_183) ;  /* 0x000006c000007945 */ /* 0x000fe20003800000 */
[C---:B------:R-:W-:Y:S01]  /*82a0*/  IMAD.WIDE.U32 R4, R0.reuse, 0x24924925, RZ ;  /* 0x2492492500047825 */ /* 0x040fe200078e00ff */
[C---:B------:R-:W-:Y:S02]  /*82b0*/  ISETP.GT.U32.AND P0, PT, R0.reuse, 0x6, PT ;  /* 0x000000060000780c */ /* 0x040fe40003f04070 */
[----:B------:R-:W-:Y:S01]  /*82c0*/  PRMT R23, RZ, 0x7610, R23 ;  /* 0x00007610ff177816 */ /* 0x000fe20000000017 */
[----:B------:R-:W-:Y:S01]  /*82d0*/  IMAD.IADD R4, R0, 0x1, -R5 ;  /* 0x0000000100047824 */ /* 0x000fe200078e0a05 */
[----:B------:R-:W-:Y:S01]  /*82e0*/  ISETP.LT.U32.AND P0, PT, R24, 0x7, P0 ;  /* 0x000000071800780c */ /* 0x000fe20000701070 */
[----:B------:R-:W-:-:S02]  /*82f0*/  IMAD.MOV.U32 R31, RZ, RZ, -0x1 ;  /* 0xffffffffff1f7424 */ /* 0x000fc400078e00ff */
[----:B------:R-:W0:Y:S01]  /*8300*/  @P2 S2R R6, SR_CgaCtaId ;  /* 0x0000000000062919 */ /* 0x000e220000008800 */
[----:B------:R-:W-:Y:S01]  /*8310*/  @P2 MOV R3, 0x400 ;  /* 0x0000040000032802 */ /* 0x000fe20000000f00 */
[----:B------:R-:W-:Y:S01]  /*8320*/  IMAD.MOV.U32 R30, RZ, RZ, -0x1 ;  /* 0xffffffffff1e7424 */ /* 0x000fe200078e00ff */
[----:B------:R-:W-:Y:S01]  /*8330*/  LEA.HI R4, R4, R5, RZ, 0x1f ;  /* 0x0000000504047211 */ /* 0x000fe200078ff8ff */
[----:B------:R-:W-:-:S03]  /*8340*/  IMAD.MOV.U32 R29, RZ, RZ, -0x1 ;  /* 0xffffffffff1d7424 */ /* 0x000fc600078e00ff */
[----:B------:R-:W-:Y:S02]  /*8350*/  SHF.R.U32.HI R27, RZ, 0x2, R4 ;  /* 0x00000002ff1b7819 */ /* 0x000fe40000011604 */
[----:B0-----:R-:W-:Y:S02]  /*8360*/  @P2 LEA R6, R6, R3, 0x18 ;  /* 0x0000000306062211 */ /* 0x001fe400078ec0ff */
[----:B------:R-:W-:Y:S02]  /*8370*/  SEL R3, RZ, 0x1, !P0 ;  /* 0x00000001ff037807 */ /* 0x000fe40004000000 */
[----:B------:R-:W-:Y:S01]  /*8380*/  IADD3 R16, P0, R16, UR54, RZ ;  /* 0x0000003610107c10 */ /* 0x000fe2000ff1e0ff */
[----:B------:R0:W-:Y:S01]  /*8390*/  @P2 SYNCS.ARRIVE.TRANS64.A1T0 RZ, [R6+URZ+0x88], RZ ;  /* 0x000088ff06ff29a7 */ /* 0x0001e2000810003f */
[----:B------:R-:W-:Y:S02]  /*83a0*/  LOP3.LUT R28, R28, R3, RZ, 0x3c, !PT ;  /* 0x000000031c1c7212 */ /* 0x000fe400078e3cff */
[----:B------:R-:W-:-:S02]  /*83b0*/  IADD3.X R17, R17, UR45, RZ, P0, !PT ;  /* 0x0000002d11117c10 */ /* 0x000fc400087fe4ff */
[----:B------:R-:W-:Y:S02]  /*83c0*/  ISETP.GE.U32.AND P0, PT, R16, UR4, PT ;  /* 0x0000000410007c0c */ /* 0x000fe4000bf06070 */
[----:B------:R-:W-:Y:S01]  /*83d0*/  @P1 LOP3.LUT R28, R28, 0x1, R27, 0x78, !PT ;  /* 0x000000011c1c1812 */ /* 0x000fe200078e781b */
[--C-:B------:R-:W-:Y:S01]  /*83e0*/  IMAD R27, R27, -0x7, R0.reuse ;  /* 0xfffffff91b1b7824 */ /* 0x100fe200078e0200 */
[----:B------:R-:W-:Y:S02]  /*83f0*/  ISETP.GE.U32.AND.EX P0, PT, R17, UR5, PT, P0 ;  /* 0x0000000511007c0c */ /* 0x000fe4000bf06100 */
[----:B------:R-:W-:-:S11]  /*8400*/  PRMT R0, RZ, 0x7610, R0 ;  /* 0x00007610ff007816 */ /* 0x000fd60000000000 */
[----:B0-----:R-:W-:Y:S05]  /*8410*/  @P0 BRA `(.L_x_184) ;  /* 0x00000004004c0947 */ /* 0x001fea0003800000 */
[----:B------:R-:W-:Y:S01]  /*8420*/  ULDC.64 UR4, c[0x0][0x628] ;  /* 0x00018a0000047ab9 */ /* 0x000fe20000000a00 */
[----:B------:R-:W0:Y:S01]  /*8430*/  S2R R10, SR_CTAID.X ;  /* 0x00000000000a7919 */ /* 0x000e220000002500 */
[----:B------:R-:W-:Y:S01]  /*8440*/  ISETP.NE.U32.AND P0, PT, RZ, UR4, PT ;  /* 0x00000004ff007c0c */ /* 0x000fe2000bf05070 */
[----:B------:R-:W-:Y:S01]  /*8450*/  ULDC UR7, c[0x0][0x630] ;  /* 0x00018c0000077ab9 */ /* 0x000fe20000000800 */
[----:B------:R-:W-:Y:S01]  /*8460*/  IMAD.MOV.U32 R4, RZ, RZ, R16 ;  /* 0x000000ffff047224 */ /* 0x000fe200078e0010 */
[----:B------:R-:W1:Y:S01]  /*8470*/  S2R R0, SR_CTAID.Y ;  /* 0x0000000000007919 */ /* 0x000e620000002600 */
[----:B------:R-:W-:Y:S01]  /*8480*/  ISETP.NE.AND.EX P0, PT, RZ, UR5, PT, P0 ;  /* 0x00000005ff007c0c */ /* 0x000fe2000bf05300 */
[----:B------:R-:W-:-:S12]  /*8490*/  IMAD.MOV.U32 R5, RZ, RZ, R17 ;  /* 0x000000ffff057224 */ /* 0x000fd800078e0011 */
[----:B------:R-:W-:Y:S05]  /*84a0*/  @!P0 BRA `(.L_x_185) ;  /* 0x0000000000288947 */ /* 0x000fea0003800000 */
[----:B------:R-:W-:Y:S02]  /*84b0*/  ULDC UR6, c[0x0][0x634] ;  /* 0x00018d0000067ab9 */ /* 0x000fe40000000800 */
[----:B------:R-:W-:-:S05]  /*84c0*/  IADD3 R9, P0, R16, UR6, RZ ;  /* 0x0000000610097c10 */ /* 0x000fca000ff1e0ff */
[----:B------:R-:W-:-:S04]  /*84d0*/  IMAD.X R3, RZ, RZ, R17, P0 ;  /* 0x000000ffff037224 */ /* 0x000fc800000e0611 */
[----:B------:R-:W-:-:S04]  /*84e0*/  IMAD.WIDE.U32 R6, R3, UR4, RZ ;  /* 0x0000000403067c25 */ /* 0x000fc8000f8e00ff */
[----:B------:R-:W-:-:S04]  /*84f0*/  IMAD.WIDE.U32 R6, P0, R9, UR5, R6 ;  /* 0x0000000509067c25 */ /* 0x000fc8000f800006 */
[----:B------:R-:W-:-:S04]  /*8500*/  IMAD.WIDE.U32 R8, R9, UR4, RZ ;  /* 0x0000000409087c25 */ /* 0x000fc8000f8e00ff */
[----:B------:R-:W-:Y:S01]  /*8510*/  IMAD.X R5, RZ, RZ, RZ, P0 ;  /* 0x000000ffff057224 */ /* 0x000fe200000e06ff */
[----:B------:R-:W-:Y:S01]  /*8520*/  IADD3 RZ, P0, R9, R6, RZ ;  /* 0x0000000609ff7210 */ /* 0x000fe20007f1e0ff */
[----:B------:R-:W-:-:S04]  /*8530*/  IMAD.MOV.U32 R4, RZ, RZ, R7 ;  /* 0x000000ffff047224 */ /* 0x000fc800078e0007 */
[----:B------:R-:W-:-:S08]  /*8540*/  IMAD.WIDE.U32.X R4, R3, UR5, R4, P0 ;  /* 0x0000000503047c25 */ /* 0x000fd000080e0404 */
.L_x_185:
[--C-:B------:R-:W-:Y:S01]  /*8550*/  SHF.R.U64 R29, R4, UR7, R5.reuse ;  /* 0x00000007041d7c19 */ /* 0x100fe20008001205 */
[----:B------:R-:W-:Y:S01]  /*8560*/  ULDC.64 UR4, c[0x0][0x620] ;  /* 0x0001880000047ab9 */ /* 0x000fe20000000a00 */
[----:B------:R-:W-:Y:S01]  /*8570*/  SHF.R.U32.HI R3, RZ, UR7, R5 ;  /* 0x00000007ff037c19 */ /* 0x000fe20008011605 */
[----:B------:R-:W2:Y:S01]  /*8580*/  LDC R15, c[0x0][0x144] ;  /* 0x00005100ff0f7b82 */ /* 0x000ea20000000800 */
[----:B------:R-:W-:Y:S01]  /*8590*/  IADD3 R6, P0, RZ, -R29, RZ ;  /* 0x8000001dff067210 */ /* 0x000fe20007f1e0ff */
[----:B------:R-:W-:Y:S01]  /*85a0*/  ULDC.64 UR8, c[0x0][0x640] ;  /* 0x0001900000087ab9 */ /* 0x000fe20000000a00 */
[----:B0-----:R-:W-:Y:S01]  /*85b0*/  I2FP.F32.U32 R7, R10 ;  /* 0x0000000a00077245 */ /* 0x001fe20000201000 */
[----:B------:R-:W-:Y:S02]  /*85c0*/  ULDC UR6, c[0x0][0x608] ;  /* 0x0001820000067ab9 */ /* 0x000fe40000000800 */
[----:B------:R-:W-:Y:S01]  /*85d0*/  IMAD.X R3, RZ, RZ, ~R3, P0 ;  /* 0x000000ffff037224 */ /* 0x000fe200000e0e03 */
[----:B------:R-:W-:Y:S01]  /*85e0*/  ISETP.NE.U32.AND P0, PT, RZ, UR8, PT ;  /* 0x00000008ff007c0c */ /* 0x000fe2000bf05070 */
[----:B------:R-:W-:Y:S01]  /*85f0*/  IMAD.WIDE.U32 R4, R6, UR4, R16 ;  /* 0x0000000406047c25 */ /* 0x000fe2000f8e0010 */
[----:B------:R-:W0:Y:S02]  /*8600*/  LDC R9, c[0x0][0x148] ;  /* 0x00005200ff097b82 */ /* 0x000e240000000800 */
[----:B------:R-:W-:Y:S01]  /*8610*/  ISETP.NE.AND.EX P0, PT, RZ, UR9, PT, P0 ;  /* 0x00000009ff007c0c */ /* 0x000fe2000bf05300 */
[----:B------:R-:W-:Y:S01]  /*8620*/  IMAD R3, R3, UR4, RZ ;  /* 0x0000000403037c24 */ /* 0x000fe2000f8e02ff */
[----:B------:R-:W-:-:S02]  /*8630*/  ULDC UR4, c[0x0][0x150] ;  /* 0x0000540000047ab9 */ /* 0x000fc40000000800 */
[----:B------:R-:W-:Y:S01]  /*8640*/  FMUL R7, R7, UR4 ;  /* 0x0000000407077c20 */ /* 0x000fe20008400000 */
[----:B------:R-:W-:Y:S01]  /*8650*/  IMAD R3, R6, UR5, R3 ;  /* 0x0000000506037c24 */ /* 0x000fe2000f8e0203 */
[----:B------:R-:W-:Y:S01]  /*8660*/  ULDC UR4, c[0x0][0x618] ;  /* 0x0001860000047ab9 */ /* 0x000fe20000000800 */
[----:B------:R-:W-:Y:S02]  /*8670*/  ULDC UR5, c[0x0][0x154] ;  /* 0x0000550000057ab9 */ /* 0x000fe40000000800 */
[----:B------:R-:W-:Y:S01]  /*8680*/  IMAD.IADD R5, R5, 0x1, R3 ;  /* 0x0000000105057824 */ /* 0x000fe200078e0203 */
[----:B------:R-:W3:Y:S04]  /*8690*/  F2I.U32.TRUNC.NTZ R7, R7 ;  /* 0x0000000700077305 */ /* 0x000ee8000020f000 */
[----:B------:R-:W-:-:S02]  /*86a0*/  SHF.R.U64 R3, R4, UR4, R5 ;  /* 0x0000000404037c19 */ /* 0x000fc40008001205 */
[----:B-1----:R-:W-:-:S05]  /*86b0*/  I2FP.F32.U32 R4, R0 ;  /* 0x0000000000047245 */ /* 0x002fca0000201000 */
[----:B------:R-:W-:Y:S01]  /*86c0*/  FMUL R12, R4, UR5 ;  /* 0x00000005040c7c20 */ /* 0x000fe20008400000 */
[----:B------:R-:W-:Y:S01]  /*86d0*/  SHF.R.U32.HI R4, RZ, UR4, R5 ;  /* 0x00000004ff047c19 */ /* 0x000fe20008011605 */
[----:B------:R-:W-:Y:S01]  /*86e0*/  ULDC UR4, c[0x0][0x658] ;  /* 0x0001960000047ab9 */ /* 0x000fe20000000800 */
[----:B---3--:R-:W-:Y:S02]  /*86f0*/  IMAD.MOV R7, RZ, RZ, -R7 ;  /* 0x000000ffff077224 */ /* 0x008fe400078e0a07 */
[--C-:B------:R-:W-:Y:S01]  /*8700*/  SHF.R.U64 R11, R3, UR6, R4.reuse ;  /* 0x00000006030b7c19 */ /* 0x100fe20008001204 */
[----:B------:R-:W1:Y:S01]  /*8710*/  F2I.U32.TRUNC.NTZ R12, R12 ;  /* 0x0000000c000c7305 */ /* 0x000e62000020f000 */
[----:B------:R-:W-:Y:S01]  /*8720*/  SHF.R.U32.HI R4, RZ, UR6, R4 ;  /* 0x00000006ff047c19 */ /* 0x000fe20008011604 */
[----:B--2---:R-:W-:-:S03]  /*8730*/  IMAD R10, R15, R7, R10 ;  /* 0x000000070f0a7224 */ /* 0x004fc600078e020a */
[--C-:B------:R-:W-:Y:S02]  /*8740*/  SHF.R.U64 R8, R11, UR4, R4.reuse ;  /* 0x000000040b087c19 */ /* 0x100fe40008001204 */
[----:B------:R-:W-:-:S03]  /*8750*/  SHF.R.U32.HI R13, RZ, UR4, R4 ;  /* 0x00000004ff0d7c19 */ /* 0x000fc60008011604 */
[----:B------:R-:W-:Y:S02]  /*8760*/  IMAD.MOV.U32 R4, RZ, RZ, R8 ;  /* 0x000000ffff047224 */ /* 0x000fe400078e0008 */
[----:B------:R-:W-:Y:S01]  /*8770*/  IMAD.MOV.U32 R5, RZ, RZ, R13 ;  /* 0x000000ffff057224 */ /* 0x000fe200078e000d */
[----:B01----:R-:W-:Y:S06]  /*8780*/  @!P0 BRA `(.L_x_186) ;  /* 0x0000000000288947 */ /* 0x003fec0003800000 */
[----:B------:R-:W-:Y:S02]  /*8790*/  ULDC UR4, c[0x0][0x64c] ;  /* 0x0001930000047ab9 */ /* 0x000fe40000000800 */
[----:B------:R-:W-:-:S05]  /*87a0*/  IADD3 R5, P0, R8, UR4, RZ ;  /* 0x0000000408057c10 */ /* 0x000fca000ff1e0ff */
[----:B------:R-:W-:-:S04]  /*87b0*/  IMAD.X R13, RZ, RZ, R13, P0 ;  /* 0x000000ffff0d7224 */ /* 0x000fc800000e060d */
[----:B------:R-:W-:-:S04]  /*87c0*/  IMAD.WIDE.U32 R6, R13, UR8, RZ ;  /* 0x000000080d067c25 */ /* 0x000fc8000f8e00ff */
[----:B------:R-:W-:-:S04]  /*87d0*/  IMAD.WIDE.U32 R6, P0, R5, UR9, R6 ;  /* 0x0000000905067c25 */ /* 0x000fc8000f800006 */
[----:B------:R-:W-:-:S04]  /*87e0*/  IMAD.WIDE.U32 R4, R5, UR8, RZ ;  /* 0x0000000805047c25 */ /* 0x000fc8000f8e00ff */
[----:B------:R-:W-:Y:S01]  /*87f0*/  IMAD.MOV.U32 R4, RZ, RZ, R7 ;  /* 0x000000ffff047224 */ /* 0x000fe200078e0007 */
[----:B------:R-:W-:Y:S01]  /*8800*/  IADD3 RZ, P1, R5, R6, RZ ;  /* 0x0000000605ff7210 */ /* 0x000fe20007f3e0ff */
[----:B------:R-:W-:-:S04]  /*8810*/  IMAD.X R5, RZ, RZ, RZ, P0 ;  /* 0x000000ffff057224 */ /* 0x000fc800000e06ff */
[----:B------:R-:W-:-:S08]  /*8820*/  IMAD.WIDE.U32.X R4, R13, UR9, R4, P1 ;  /* 0x000000090d047c25 */ /* 0x000fd000088e0404 */
.L_x_186:
[----:B------:R-:W-:Y:S01]  /*8830*/  ISETP.NE.AND P0, PT, R2, 0x1, PT ;  /* 0x000000010200780c */ /* 0x000fe20003f05270 */
[----:B------:R-:W-:Y:S01]  /*8840*/  ULDC UR4, c[0x0][0x648] ;  /* 0x0001920000047ab9 */ /* 0x000fe20000000800 */
[----:B------:R-:W-:Y:S01]  /*8850*/  LOP3.LUT R11, R11, UR38, RZ, 0xc0, !PT ;  /* 0x000000260b0b7c12 */ /* 0x000fe2000f8ec0ff */
[----:B------:R-:W-:Y:S01]  /*8860*/  IMAD.MOV R12, RZ, RZ, -R12 ;  /* 0x000000ffff0c7224 */ /* 0x000fe200078e0a0c */
[----:B------:R-:W-:Y:S01]  /*8870*/  SHF.R.U64 R4, R4, UR4, R5 ;  /* 0x0000000404047c19 */ /* 0x000fe20008001205 */
[----:B------:R-:W-:Y:S01]  /*8880*/  ULDC UR4, c[0x0][0x638] ;  /* 0x00018e0000047ab9 */ /* 0x000fe20000000800 */
[----:B------:R-:W-:Y:S01]  /*8890*/  LOP3.LUT R31, R3, UR39, RZ, 0xc0, !PT ;  /* 0x00000027031f7c12 */ /* 0x000fe2000f8ec0ff */
[----:B------:R-:W-:Y:S02]  /*88a0*/  ULDC UR5, c[0x0][0x610] ;  /* 0x0001840000057ab9 */ /* 0x000fe40000000800 */
[----:B------:R-:W-:Y:S02]  /*88b0*/  IMAD.MOV R5, RZ, RZ, -R4 ;  /* 0x000000ffff057224 */ /* 0x000fe400078e0a04 */
[----:B------:R-:W-:-:S02]  /*88c0*/  IMAD R11, R4, UR37, R11 ;  /* 0x00000025040b7c24 */ /* 0x000fc4000f8e020b */
[----:B------:R-:W-:Y:S02]  /*88d0*/  @P0 IMAD R10, R9, R12, R0 ;  /* 0x0000000c090a0224 */ /* 0x000fe400078e0200 */
[----:B------:R-:W-:Y:S01]  /*88e0*/  IMAD R8, R5, UR4, R8 ;  /* 0x0000000405087c24 */ /* 0x000fe2000f8e0208 */
[----:B------:R-:W-:Y:S01]  /*88f0*/  ULDC UR4, c[0x0][0x600] ;  /* 0x0001800000047ab9 */ /* 0x000fe20000000800 */
[----:B------:R-:W-:Y:S02]  /*8900*/  IMAD R10, R11, UR5, R10 ;  /* 0x000000050b0a7c24 */ /* 0x000fe4000f8e020a */
[----:B------:R-:W-:Y:S02]  /*8910*/  IMAD R31, R8, UR4, R31 ;  /* 0x00000004081f7c24 */ /* 0x000fe4000f8e021f */
[----:B------:R-:W-:-:S03]  /*8920*/  IMAD.MOV.U32 R0, RZ, RZ, 0x1 ;  /* 0x00000001ff007424 */ /* 0x000fc600078e00ff */
[----:B------:R-:W-:Y:S02]  /*8930*/  SEL R30, R31, R10, !P0 ;  /* 0x0000000a1f1e7207 */ /* 0x000fe40004000000 */
[----:B------:R-:W-:-:S07]  /*8940*/  SEL R31, R10, R31, !P0 ;  /* 0x0000001f0a1f7207 */ /* 0x000fce0004000000 */
.L_x_184:
[----:B------:R-:W-:Y:S05]  /*8950*/  BSYNC B0 ;  /* 0x0000000000007941 */ /* 0x000fea0003800000 */
.L_x_183:
[----:B------:R-:W-:-:S13]  /*8960*/  LOP3.LUT P0, RZ, R0, 0xff, RZ, 0xc0, !PT ;  /* 0x000000ff00ff7812 */ /* 0x000fda000780c0ff */
[----:B------:R-:W-:Y:S05]  /*8970*/  @P0 BRA `(.L_x_187) ;  /* 0xffffffec00840947 */ /* 0x000fea000383ffff */
[----:B------:R-:W-:Y:S05]  /*8980*/  BSYNC B7 ;  /* 0x0000000000077941 */ /* 0x000fea0003800000 */
.L_x_173:
[----:B------:R-:W-:-:S03]  /*8990*/  UMOV UR4, 0xffffffff ;  /* 0xffffffff00047882 */ /* 0x000fc60000000000 */
[----:B------:R-:W-:Y:S05]  /*89a0*/  BRA.DIV UR4, `(.L_x_188) ;  /* 0x0000000604b47947 */ /* 0x000fea000b800000 */
[----:B------:R-:W-:-:S13]  /*89b0*/  ELECT P6, URZ, PT ;  /* 0x00000000003f782f */ /* 0x000fda00038c0000 */
.L_x_207:
[----:B------:R-:W-:Y:S04]  /*89c0*/  BSSY B0, `(.L_x_189) ;  /* 0x0000046000007945 */ /* 0x000fe80003800000 */
[----:B------:R-:W-:Y:S05]  /*89d0*/  @!P6 BRA `(.L_x_190) ;  /* 0x000000040010e947 */ /* 0x000fea0003800000 */
[----:B------:R-:W-:-:S04]  /*89e0*/  LOP3.LUT R18, R18, 0x2, RZ, 0xfc, !PT ;  /* 0x0000000212127812 */ /* 0x000fc800078efcff */
[----:B------:R-:W-:-:S13]  /*89f0*/  ISETP.NE.AND P0, PT, R18, 0x3, PT ;  /* 0x000000031200780c */ /* 0x000fda0003f05270 */
[----:B------:R-:W-:Y:S05]  /*8a00*/  @!P0 BRA `(.L_x_191) ;  /* 0x0000000000048947 */ /* 0x000fea0003800000 */
[----:B------:R-:W-:Y:S01]  /*8a10*/  BPT.TRAP 0x1 ;  /* 0x000000040000795c */ /* 0x000fe20000300000 */
.L_x_191:
[----:B------:R-:W0:Y:S01]  /*8a20*/  S2R R3, SR_CgaCtaId ;  /* 0x0000000000037919 */ /* 0x000e220000008800 */
[----:B------:R-:W-:Y:S02]  /*8a30*/  MOV R0, 0x400 ;  /* 0x0000040000007802 */ /* 0x000fe40000000f00 */
[----:B------:R-:W-:Y:S02]  /*8a40*/  SHF.L.U32 R2, R28, 0x1f, RZ ;  /* 0x0000001f1c027819 */ /* 0x000fe400000006ff */
[----:B0-----:R-:W-:-:S05]  /*8a50*/  LEA R0, R3, R0, 0x18 ;  /* 0x0000000003007211 */ /* 0x001fca00078ec0ff */
[----:B------:R-:W-:-:S04]  /*8a60*/  VIADD R0, R0, 0x38 ;  /* 0x0000003800007836 */ /* 0x000fc80000000000 */
[C---:B------:R-:W-:Y:S02]  /*8a70*/  IMAD R5, R27.reuse, 0x8, R0 ;  /* 0x000000081b057824 */ /* 0x040fe400078e0200 */
[----:B------:R-:W-:Y:S02]  /*8a80*/  VIADD R27, R27, 0x1 ;  /* 0x000000011b1b7836 */ /* 0x000fe40000000000 */
[----:B------:R-:W0:Y:S03]  /*8a90*/  SYNCS.PHASECHK.TRANS64.TRYWAIT P0, [R5+URZ], R2 ;  /* 0x00000002050075a7 */ /* 0x000e26000800017f */
[----:B------:R-:W-:-:S04]  /*8aa0*/  ISETP.NE.AND P1, PT, R27, 0x7, PT ;  /* 0x000000071b00780c */ /* 0x000fc80003f25270 */
[----:B------:R-:W-:Y:S02]  /*8ab0*/  SEL R3, RZ, 0x1, P1 ;  /* 0x00000001ff037807 */ /* 0x000fe40000800000 */
[----:B------:R-:W-:Y:S02]  /*8ac0*/  SEL R27, R27, RZ, P1 ;  /* 0x000000ff1b1b7207 */ /* 0x000fe40000800000 */
[----:B------:R-:W-:-:S03]  /*8ad0*/  LOP3.LUT R28, R28, R3, RZ, 0x3c, !PT ;  /* 0x000000031c1c7212 */ /* 0x000fc600078e3cff */
[----:B------:R-:W-:Y:S01]  /*8ae0*/  IMAD R7, R27, 0x8, R0 ;  /* 0x000000081b077824 */ /* 0x000fe200078e0200 */
[----:B------:R-:W-:Y:S01]  /*8af0*/  SHF.L.U32 R4, R28, 0x1f, RZ ;  /* 0x0000001f1c047819 */ /* 0x000fe200000006ff */
[----:B0-----:R-:W-:Y:S06]  /*8b00*/  @!P0 BRA `(.L_x_192) ;  /* 0x00000004007c8947 */ /* 0x001fec0003800000 */
.L_x_208:
[----:B------:R-:W1:Y:S01]  /*8b10*/  SYNCS.PHASECHK.TRANS64.TRYWAIT P0, [R7+URZ], R4 ;  /* 0x00000004070075a7 */ /* 0x000e62000800017f */
[----:B0-----:R-:W-:-:S05]  /*8b20*/  VIADD R2, R27, 0x1 ;  /* 0x000000011b027836 */ /* 0x001fca0000000000 */
[----:B------:R-:W-:-:S04]  /*8b30*/  ISETP.NE.AND P1, PT, R2, 0x7, PT ;  /* 0x000000070200780c */ /* 0x000fc80003f25270 */
[----:B------:R-:W-:Y:S02]  /*8b40*/  SEL R3, RZ, 0x1, P1 ;  /* 0x00000001ff037807 */ /* 0x000fe40000800000 */
[----:B------:R-:W-:Y:S02]  /*8b50*/  SEL R9, R2, RZ, P1 ;  /* 0x000000ff02097207 */ /* 0x000fe40000800000 */
[----:B------:R-:W-:-:S03]  /*8b60*/  LOP3.LUT R28, R28, R3, RZ, 0x3c, !PT ;  /* 0x000000031c1c7212 */ /* 0x000fc600078e3cff */
[----:B------:R-:W-:Y:S01]  /*8b70*/  IMAD R6, R9, 0x8, R0 ;  /* 0x0000000809067824 */ /* 0x000fe200078e0200 */
[----:B------:R-:W-:Y:S01]  /*8b80*/  SHF.L.U32 R5, R28, 0x1f, RZ ;  /* 0x0000001f1c057819 */ /* 0x000fe200000006ff */
[----:B-1----:R-:W-:Y:S06]  /*8b90*/  @!P0 BRA `(.L_x_193) ;  /* 0x00000004006c8947 */ /* 0x002fec0003800000 */
.L_x_209:
[----:B------:R-:W1:Y:S01]  /*8ba0*/  SYNCS.PHASECHK.TRANS64.TRYWAIT P0, [R6+URZ], R5 ;  /* 0x00000005060075a7 */ /* 0x000e62000800017f */
[----:B------:R-:W-:-:S05]  /*8bb0*/  VIADD R2, R9, 0x1 ;  /* 0x0000000109027836 */ /* 0x000fca0000000000 */
[----:B------:R-:W-:-:S04]  /*8bc0*/  ISETP.NE.AND P1, PT, R2, 0x7, PT ;  /* 0x000000070200780c */ /* 0x000fc80003f25270 */
[----:B------:R-:W-:Y:S02]  /*8bd0*/  SEL R3, RZ, 0x1, P1 ;  /* 0x00000001ff037807 */ /* 0x000fe40000800000 */
[----:B0-----:R-:W-:Y:S02]  /*8be0*/  SEL R7, R2, RZ, P1 ;  /* 0x000000ff02077207 */ /* 0x001fe40000800000 */
[----:B------:R-:W-:-:S03]  /*8bf0*/  LOP3.LUT R28, R28, R3, RZ, 0x3c, !PT ;  /* 0x000000031c1c7212 */ /* 0x000fc600078e3cff */
[----:B------:R-:W-:Y:S01]  /*8c00*/  IMAD R9, R7, 0x8, R0 ;  /* 0x0000000807097824 */ /* 0x000fe200078e0200 */
[----:B------:R-:W-:Y:S01]  /*8c10*/  SHF.L.U32 R4, R28, 0x1f, RZ ;  /* 0x0000001f1c047819 */ /* 0x000fe200000006ff */
[----:B-1----:R-:W-:Y:S06]  /*8c20*/  @!P0 BRA `(.L_x_194) ;  /* 0x00000004005c8947 */ /* 0x002fec0003800000 */
.L_x_210:
[----:B------:R-:W1:Y:S01]  /*8c30*/  SYNCS.PHASECHK.TRANS64.TRYWAIT P0, [R9+URZ], R4 ;  /* 0x00000004090075a7 */ /* 0x000e62000800017f */
[----:B------:R-:W-:-:S05]  /*8c40*/  VIADD R2, R7, 0x1 ;  /* 0x0000000107027836 */ /* 0x000fca0000000000 */
[----:B------:R-:W-:-:S04]  /*8c50*/  ISETP.NE.AND P1, PT, R2, 0x7, PT ;  /* 0x000000070200780c */ /* 0x000fc80003f25270 */
[----:B------:R-:W-:Y:S02]  /*8c60*/  SEL R3, RZ, 0x1, P1 ;  /* 0x00000001ff037807 */ /* 0x000fe40000800000 */
[----:B------:R-:W-:Y:S02]  /*8c70*/  SEL R7, R2, RZ, P1 ;  /* 0x000000ff02077207 */ /* 0x000fe40000800000 */
[----:B------:R-:W-:-:S03]  /*8c80*/  LOP3.LUT R28, R28, R3, RZ, 0x3c, !PT ;  /* 0x000000031c1c7212 */ /* 0x000fc600078e3cff */
[----:B------:R-:W-:Y:S01]  /*8c90*/  IMAD R8, R7, 0x8, R0 ;  /* 0x0000000807087824 */ /* 0x000fe200078e0200 */
[----:B0-----:R-:W-:Y:S01]  /*8ca0*/  SHF.L.U32 R5, R28, 0x1f, RZ ;  /* 0x0000001f1c057819 */ /* 0x001fe200000006ff */
[----:B-1----:R-:W-:Y:S06]  /*8cb0*/  @!P0 BRA `(.L_x_195) ;  /* 0x00000004004c8947 */ /* 0x002fec0003800000 */
.L_x_211:
[----:B------:R-:W1:Y:S01]  /*8cc0*/  SYNCS.PHASECHK.TRANS64.TRYWAIT P0, [R8+URZ], R5 ;  /* 0x00000005080075a7 */ /* 0x000e62000800017f */
[----:B------:R-:W-:-:S05]  /*8cd0*/  VIADD R2, R7, 0x1 ;  /* 0x0000000107027836 */ /* 0x000fca0000000000 */
[----:B------:R-:W-:-:S04]  /*8ce0*/  ISETP.NE.AND P1, PT, R2, 0x7, PT ;  /* 0x000000070200780c */ /* 0x000fc80003f25270 */
[----:B------:R-:W-:Y:S02]  /*8cf0*/  SEL R3, RZ, 0x1, P1 ;  /* 0x00000001ff037807 */ /* 0x000fe40000800000 */
[----:B------:R-:W-:Y:S02]  /*8d00*/  SEL R7, R2, RZ, P1 ;  /* 0x000000ff02077207 */ /* 0x000fe40000800000 */
[----:B0-----:R-:W-:-:S03]  /*8d10*/  LOP3.LUT R9, R28, R3, RZ, 0x3c, !PT ;  /* 0x000000031c097212 */ /* 0x001fc600078e3cff */
[----:B------:R-:W-:Y:S01]  /*8d20*/  IMAD R11, R7, 0x8, R0 ;  /* 0x00000008070b7824 */ /* 0x000fe200078e0200 */
[----:B------:R-:W-:Y:S01]  /*8d30*/  SHF.L.U32 R6, R9, 0x1f, RZ ;  /* 0x0000001f09067819 */ /* 0x000fe200000006ff */
[----:B-1----:R-:W-:Y:S06]  /*8d40*/  @!P0 BRA `(.L_x_196) ;  /* 0x00000004003c8947 */ /* 0x002fec0003800000 */
.L_x_212:
[----:B------:R-:W1:Y:S01]  /*8d50*/  SYNCS.PHASECHK.TRANS64.TRYWAIT P0, [R11+URZ], R6 ;  /* 0x000000060b0075a7 */ /* 0x000e62000800017f */
[----:B------:R-:W-:-:S05]  /*8d60*/  VIADD R2, R7, 0x1 ;  /* 0x0000000107027836 */ /* 0x000fca0000000000 */
[----:B------:R-:W-:-:S04]  /*8d70*/  ISETP.NE.AND P1, PT, R2, 0x7, PT ;  /* 0x000000070200780c */ /* 0x000fc80003f25270 */
[----:B------:R-:W-:Y:S02]  /*8d80*/  SEL R4, RZ, 0x1, P1 ;  /* 0x00000001ff047807 */ /* 0x000fe40000800000 */
[----:B------:R-:W-:Y:S02]  /*8d90*/  SEL R3, R2, RZ, P1 ;  /* 0x000000ff02037207 */ /* 0x000fe40000800000 */
[----:B------:R-:W-:Y:S01]  /*8da0*/  LOP3.LUT R4, R9, R4, RZ, 0x3c, !PT ;  /* 0x0000000409047212 */ /* 0x000fe200078e3cff */
[----:B-1----:R-:W-:Y:S06]  /*8db0*/  @!P0 BRA `(.L_x_197) ;  /* 0x0000000400348947 */ /* 0x002fec0003800000 */
.L_x_213:
[----:B------:R-:W-:Y:S01]  /*8dc0*/  IMAD R3, R3, 0x8, R0 ;  /* 0x0000000803037824 */ /* 0x000fe200078e0200 */
[----:B------:R-:W-:-:S07]  /*8dd0*/  SHF.L.U32 R0, R4, 0x1f, RZ ;  /* 0x0000001f04007819 */ /* 0x000fce00000006ff */
.L_x_198:
[----:B--2---:R2:W3:Y:S02]  /*8de0*/  SYNCS.PHASECHK.TRANS64.TRYWAIT P0, [R3+URZ], R0 ;  /* 0x00000000030075a7 */ /* 0x0044e4000800017f */
[----:B---3--:R-:W-:Y:S05]  /*8df0*/  @!P0 NANOSLEEP.SYNCS 0x989680 ;  /* 0x009896800000895d */ /* 0x008fea0003900000 */
[----:B------:R-:W3:Y:S02]  /*8e00*/  @!P0 SYNCS.PHASECHK.TRANS64 P0, [R3+URZ], R0 ;  /* 0x00000000030085a7 */ /* 0x000ee4000800007f */
[----:B---3--:R-:W-:Y:S05]  /*8e10*/  @!P0 BRA `(.L_x_198) ;  /* 0xfffffffc00f08947 */ /* 0x008fea000383ffff */
.L_x_190:
[----:B------:R-:W-:Y:S05]  /*8e20*/  BSYNC B0 ;  /* 0x0000000000007941 */ /* 0x000fea0003800000 */
.L_x_189:
[----:B------:R-:W-:Y:S05]  /*8e30*/  EXIT ;  /* 0x000000000000794d */ /* 0x000fea0003800000 */
.L_x_16:
[----:B------:R-:W-:Y:S02]  /*8e40*/  IMAD.MOV.U32 R13, RZ, RZ, R19 ;  /* 0x000000ffff0d7224 */ /* 0x000fe400078e0013 */
[----:B------:R-:W-:Y:S02]  /*8e50*/  IMAD.MOV.U32 R12, RZ, RZ, RZ ;  /* 0x000000ffff0c7224 */ /* 0x000fe400078e00ff */
[----:B------:R-:W-:Y:S02]  /*8e60*/  IMAD.MOV.U32 R11, RZ, RZ, 0x1f ;  /* 0x0000001fff0b7424 */ /* 0x000fe400078e00ff */
[----:B------:R-:W-:-:S07]  /*8e70*/  IMAD.MOV.U32 R15, RZ, RZ, -0x1 ;  /* 0xffffffffff0f7424 */ /* 0x000fce00078e00ff */
[----:B-----5:R-:W-:Y:S05]  /*8e80*/  WARPSYNC.COLLECTIVE R15, `(.L_x_199) ;  /* 0x000000000f087348 */ /* 0x020fea0003c00000 */
[----:B------:R0:W1:Y:S02]  /*8e90*/  SHFL.IDX P6, R14, R13, R12, R11 ;  /* 0x0000000c0d0e7389 */ /* 0x00006400000c000b */
[----:B01---5:R-:W-:Y:S01]  /*8ea0*/  ENDCOLLECTIVE ;  /* 0x000000000000791b */ /* 0x023fe20003800000 */
.L_x_199:
[----:B------:R-:W-:Y:S05]  /*8eb0*/  BRA `(.L_x_200) ;  /* 0xffffff8400e07947 */ /* 0x000fea000383ffff */
.L_x_20:
[----:B-1----:R1:W2:Y:S02]  /*8ec0*/  SYNCS.PHASECHK.TRANS64.TRYWAIT P1, [R3+URZ], R0 ;  /* 0x00000000030075a7 */ /* 0x0022a4000802017f */
[----:B--2---:R-:W-:Y:S05]  /*8ed0*/  @!P1 NANOSLEEP.SYNCS 0x989680 ;  /* 0x009896800000995d */ /* 0x004fea0003900000 */
[----:B------:R-:W2:Y:S02]  /*8ee0*/  @!P1 SYNCS.PHASECHK.TRANS64 P1, [R3+URZ], R0 ;  /* 0x00000000030095a7 */ /* 0x000ea4000802007f */
[----:B--2---:R-:W-:Y:S05]  /*8ef0*/  @!P1 BRA `(.L_x_20) ;  /* 0xfffffffc00f09947 */ /* 0x004fea000383ffff */
[----:B------:R-:W-:Y:S05]  /*8f00*/  BRA `(.L_x_19) ;  /* 0xffffff8400fc7947 */ /* 0x000fea000383ffff */
.L_x_25:
[----:B0-----:R0:W1:Y:S02]  /*8f10*/  SYNCS.PHASECHK.TRANS64.TRYWAIT P1, [R3+URZ], R6 ;  /* 0x00000006030075a7 */ /* 0x001064000802017f */
[----:B-1----:R-:W-:Y:S05]  /*8f20*/  @!P1 NANOSLEEP.SYNCS 0x989680 ;  /* 0x009896800000995d */ /* 0x002fea0003900000 */
[----:B------:R-:W1:Y:S02]  /*8f30*/  @!P1 SYNCS.PHASECHK.TRANS64 P1, [R3+URZ], R6 ;  /* 0x00000006030095a7 */ /* 0x000e64000802007f */
[----:B-1----:R-:W-:Y:S05]  /*8f40*/  @!P1 BRA `(.L_x_25) ;  /* 0xfffffffc00f09947 */ /* 0x002fea000383ffff */
[----:B------:R-:W-:Y:S05]  /*8f50*/  BRA `(.L_x_24) ;  /* 0xffffff8c00187947 */ /* 0x000fea000383ffff */
.L_x_33:
[----:B------:R0:W0:Y:S02]  /*8f60*/  SYNCS.PHASECHK.TRANS64.TRYWAIT P1, [R7+URZ], R8 ;  /* 0x00000008070075a7 */ /* 0x000024000802017f */
[----:B0-----:R-:W-:Y:S05]  /*8f70*/  @!P1 NANOSLEEP.SYNCS 0x989680 ;  /* 0x009896800000995d */ /* 0x001fea0003900000 */
[----:B------:R-:W0:Y:S02]  /*8f80*/  @!P1 SYNCS.PHASECHK.TRANS64 P1, [R7+URZ], R8 ;  /* 0x00000008070095a7 */ /* 0x000e24000802007f */
[----:B0-----:R-:W-:Y:S05]  /*8f90*/  @!P1 BRA `(.L_x_33) ;  /* 0xfffffffc00f09947 */ /* 0x001fea000383ffff */
[----:B------:R-:W-:Y:S05]  /*8fa0*/  BRA `(.L_x_32) ;  /* 0xffffff9000847947 */ /* 0x000fea000383ffff */
.L_x_174:
[----:B------:R-:W-:Y:S01]  /*8fb0*/  BSSY B0, `(.L_x_201) ;  /* 0x0000006000007945 */ /* 0x000fe20003800000 */
[----:B------:R-:W-:-:S07]  /*8fc0*/  IMAD.MOV.U32 R15, RZ, RZ, -0x1 ;  /* 0xffffffffff0f7424 */ /* 0x000fce00078e00ff */
[----:B------:R-:W-:Y:S05]  /*8fd0*/  WARPSYNC.COLLECTIVE R15, `(.L_x_202) ;  /* 0x000000000f0c7348 */ /* 0x000fea0003c00000 */
[----:B------:R-:W-:Y:S02]  /*8fe0*/  ELECT P6, UR62, PT ;  /* 0x00000000003e782f */ /* 0x000fe400038c0000 */
[----:B------:R-:W-:Y:S01]  /*8ff0*/  MOV R14, UR62 ;  /* 0x0000003e000e7c02 */ /* 0x000fe20008000f00 */
[----:B------:R-:W-:Y:S10]  /*9000*/  ENDCOLLECTIVE ;  /* 0x000000000000791b */ /* 0x000ff40003800000 */
.L_x_202:
[----:B------:R-:W-:Y:S05]  /*9010*/  BSYNC B0 ;  /* 0x0000000000007941 */ /* 0x000fea0003800000 */
.L_x_201:
[----:B------:R-:W-:Y:S05]  /*9020*/  BRA `(.L_x_203) ;  /* 0xffffffe400e47947 */ /* 0x000fea000383ffff */
.L_x_179:
[----:B0-----:R0:W1:Y:S02]  /*9030*/  SYNCS.PHASECHK.TRANS64.TRYWAIT P0, [R4+URZ+0x38], R37 ;  /* 0x00003825040075a7 */ /* 0x001064000800017f */
[----:B-1----:R-:W-:Y:S05]  /*9040*/  @!P0 NANOSLEEP.SYNCS 0x989680 ;  /* 0x009896800000895d */ /* 0x002fea0003900000 */
[----:B------:R-:W1:Y:S02]  /*9050*/  @!P0 SYNCS.PHASECHK.TRANS64 P0, [R4+URZ+0x38], R37 ;  /* 0x00003825040085a7 */ /* 0x000e64000800007f */
[----:B-1----:R-:W-:Y:S05]  /*9060*/  @!P0 BRA `(.L_x_179) ;  /* 0xfffffffc00f08947 */ /* 0x002fea000383ffff */
[----:B------:R-:W-:Y:S05]  /*9070*/  BRA `(.L_x_204) ;  /* 0xffffffe800ec7947 */ /* 0x000fea000383ffff */
.L_x_188:
[----:B------:R-:W-:Y:S01]  /*9080*/  BSSY B0, `(.L_x_205) ;  /* 0x0000006000007945 */ /* 0x000fe20003800000 */
[----:B------:R-:W-:-:S07]  /*9090*/  IMAD.MOV.U32 R15, RZ, RZ, -0x1 ;  /* 0xffffffffff0f7424 */ /* 0x000fce00078e00ff */
[----:B------:R-:W-:Y:S05]  /*90a0*/  WARPSYNC.COLLECTIVE R15, `(.L_x_206) ;  /* 0x000000000f0c7348 */ /* 0x000fea0003c00000 */
[----:B------:R-:W-:Y:S02]  /*90b0*/  ELECT P6, UR62, PT ;  /* 0x00000000003e782f */ /* 0x000fe400038c0000 */
[----:B------:R-:W-:Y:S01]  /*90c0*/  MOV R14, UR62 ;  /* 0x0000003e000e7c02 */ /* 0x000fe20008000f00 */
[----:B------:R-:W-:Y:S10]  /*90d0*/  ENDCOLLECTIVE ;  /* 0x000000000000791b */ /* 0x000ff40003800000 */
.L_x_206:
[----:B------:R-:W-:Y:S05]  /*90e0*/  BSYNC B0 ;  /* 0x0000000000007941 */ /* 0x000fea0003800000 */
.L_x_205:
[----:B------:R-:W-:Y:S05]  /*90f0*/  BRA `(.L_x_207) ;  /* 0xfffffff800307947 */ /* 0x000fea000383ffff */
.L_x_192:
[----:B0-----:R0:W1:Y:S02]  /*9100*/  SYNCS.PHASECHK.TRANS64.TRYWAIT P0, [R5+URZ], R2 ;  /* 0x00000002050075a7 */ /* 0x001064000800017f */
[----:B-1----:R-:W-:Y:S05]  /*9110*/  @!P0 NANOSLEEP.SYNCS 0x989680 ;  /* 0x009896800000895d */ /* 0x002fea0003900000 */
[----:B------:R-:W1:Y:S02]  /*9120*/  @!P0 SYNCS.PHASECHK.TRANS64 P0, [R5+URZ], R2 ;  /* 0x00000002050085a7 */ /* 0x000e64000800007f */
[----:B-1----:R-:W-:Y:S05]  /*9130*/  @!P0 BRA `(.L_x_192) ;  /* 0xfffffffc00f08947 */ /* 0x002fea000383ffff */
[----:B------:R-:W-:Y:S05]  /*9140*/  BRA `(.L_x_208) ;  /* 0xfffffff800707947 */ /* 0x000fea000383ffff */
.L_x_193:
[----:B0-----:R0:W1:Y:S02]  /*9150*/  SYNCS.PHASECHK.TRANS64.TRYWAIT P0, [R7+URZ], R4 ;  /* 0x00000004070075a7 */ /* 0x001064000800017f */
[----:B-1----:R-:W-:Y:S05]  /*9160*/  @!P0 NANOSLEEP.SYNCS 0x989680 ;  /* 0x009896800000895d */ /* 0x002fea0003900000 */
[----:B------:R-:W1:Y:S02]  /*9170*/  @!P0 SYNCS.PHASECHK.TRANS64 P0, [R7+URZ], R4 ;  /* 0x00000004070085a7 */ /* 0x000e64000800007f */
[----:B-1----:R-:W-:Y:S05]  /*9180*/  @!P0 BRA `(.L_x_193) ;  /* 0xfffffffc00f08947 */ /* 0x002fea000383ffff */
[----:B------:R-:W-:Y:S05]  /*9190*/  BRA `(.L_x_209) ;  /* 0xfffffff800807947 */ /* 0x000fea000383ffff */
.L_x_194:
[----:B0-----:R0:W1:Y:S02]  /*91a0*/  SYNCS.PHASECHK.TRANS64.TRYWAIT P0, [R6+URZ], R5 ;  /* 0x00000005060075a7 */ /* 0x001064000800017f */
[----:B-1----:R-:W-:Y:S05]  /*91b0*/  @!P0 NANOSLEEP.SYNCS 0x989680 ;  /* 0x009896800000895d */ /* 0x002fea0003900000 */
[----:B------:R-:W1:Y:S02]  /*91c0*/  @!P0 SYNCS.PHASECHK.TRANS64 P0, [R6+URZ], R5 ;  /* 0x00000005060085a7 */ /* 0x000e64000800007f */
[----:B-1----:R-:W-:Y:S05]  /*91d0*/  @!P0 BRA `(.L_x_194) ;  /* 0xfffffffc00f08947 */ /* 0x002fea000383ffff */
[----:B------:R-:W-:Y:S05]  /*91e0*/  BRA `(.L_x_210) ;  /* 0xfffffff800907947 */ /* 0x000fea000383ffff */
.L_x_195:
[----:B0-----:R0:W1:Y:S02]  /*91f0*/  SYNCS.PHASECHK.TRANS64.TRYWAIT P0, [R9+URZ], R4 ;  /* 0x00000004090075a7 */ /* 0x001064000800017f */
[----:B-1----:R-:W-:Y:S05]  /*9200*/  @!P0 NANOSLEEP.SYNCS 0x989680 ;  /* 0x009896800000895d */ /* 0x002fea0003900000 */
[----:B------:R-:W1:Y:S02]  /*9210*/  @!P0 SYNCS.PHASECHK.TRANS64 P0, [R9+URZ], R4 ;  /* 0x00000004090085a7 */ /* 0x000e64000800007f */
[----:B-1----:R-:W-:Y:S05]  /*9220*/  @!P0 BRA `(.L_x_195) ;  /* 0xfffffffc00f08947 */ /* 0x002fea000383ffff */
[----:B------:R-:W-:Y:S05]  /*9230*/  BRA `(.L_x_211) ;  /* 0xfffffff800a07947 */ /* 0x000fea000383ffff */
.L_x_196:
[----:B0-----:R0:W1:Y:S02]  /*9240*/  SYNCS.PHASECHK.TRANS64.TRYWAIT P0, [R8+URZ], R5 ;  /* 0x00000005080075a7 */ /* 0x001064000800017f */
[----:B-1----:R-:W-:Y:S05]  /*9250*/  @!P0 NANOSLEEP.SYNCS 0x989680 ;  /* 0x009896800000895d */ /* 0x002fea0003900000 */
[----:B------:R-:W1:Y:S02]  /*9260*/  @!P0 SYNCS.PHASECHK.TRANS64 P0, [R8+URZ], R5 ;  /* 0x00000005080085a7 */ /* 0x000e64000800007f */
[----:B-1----:R-:W-:Y:S05]  /*9270*/  @!P0 BRA `(.L_x_196) ;  /* 0xfffffffc00f08947 */ /* 0x002fea000383ffff */
[----:B------:R-:W-:Y:S05]  /*9280*/  BRA `(.L_x_212) ;  /* 0xfffffff800b07947 */ /* 0x000fea000383ffff */
.L_x_197:
[----:B-1----:R1:W2:Y:S02]  /*9290*/  SYNCS.PHASECHK.TRANS64.TRYWAIT P0, [R11+URZ], R6 ;  /* 0x000000060b0075a7 */ /* 0x0022a4000800017f */
[----:B--2---:R-:W-:Y:S05]  /*92a0*/  @!P0 NANOSLEEP.SYNCS 0x989680 ;  /* 0x009896800000895d */ /* 0x004fea0003900000 */
[----:B------:R-:W2:Y:S02]  /*92b0*/  @!P0 SYNCS.PHASECHK.TRANS64 P0, [R11+URZ], R6 ;  /* 0x000000060b0085a7 */ /* 0x000ea4000800007f */
[----:B--2---:R-:W-:Y:S05]  /*92c0*/  @!P0 BRA `(.L_x_197) ;  /* 0xfffffffc00f08947 */ /* 0x004fea000383ffff */
[----:B------:R-:W-:Y:S05]  /*92d0*/  BRA `(.L_x_213) ;  /* 0xfffffff800b87947 */ /* 0x000fea000383ffff */
.L_x_214:
[----:B------:R-:W-:-:S00]  /*92e0*/  BRA `(.L_x_214) ;  /* 0xfffffffc00fc7947 */ /* 0x000fc0000383ffff */
[----:B------:R-:W-:-:S00]  /*92f0*/  NOP ;  /* 0x0000000000007918 */ /* 0x000fc00000000000 */
        /* <DEDUP_REMOVED lines=8> */
.L_x_215:


//--------------------- .nv.global.init           --------------------------
	.section	.nv.global.init,"aw",@progbits
.nv.global.init:
	.type		$str$24,@object
	.size		$str$24,($str$25 - $str$24)
$str$24:
        /*0000*/ 	.byte	0x28, 0x61, 0x64, 0x64, 0x72, 0x65, 0x73, 0x73, 0x20, 0x26, 0x20, 0x6d, 0x61, 0x73, 0x6b, 0x29
        /*0010*/ 	.byte	0x20, 0x3d, 0x3d, 0x20, 0x30, 0x00
	.type		$str$25,@object
	.size		$str$25,(__unnamed_1 - $str$25)
$str$25:
        /*0016*/ 	.byte	0x2f, 0x74, 0x6d, 0x70, 0x2f, 0x63, 0x75, 0x74, 0x6c, 0x61, 0x73, 0x73, 0x5f, 0x73, 0x77, 0x65
        /*0026*/ 	.byte	0x65, 0x70, 0x5f, 0x73, 0x72, 0x63, 0x2f, 0x69, 0x6e, 0x63, 0x6c, 0x75, 0x64, 0x65, 0x2f, 0x63
        /*0036*/ 	.byte	0x75, 0x74, 0x65, 0x2f, 0x70, 0x6f, 0x69, 0x6e, 0x74, 0x65, 0x72, 0x5f, 0x66, 0x6c, 0x61, 0x67
        /*0046*/ 	.byte	0x67, 0x65, 0x64, 0x2e, 0x68, 0x70, 0x70, 0x00
	.type		__unnamed_1,@object
	.size		__unnamed_1,(__unnamed_2 - __unnamed_1)
__unnamed_1:
        /*004e*/ 	.byte	0x61, 0x75, 0x74, 0x6f, 0x20, 0x63, 0x75, 0x74, 0x65, 0x3a, 0x3a, 0x61, 0x73, 0x5f, 0x70, 0x6f
        /* <DEDUP_REMOVED lines=27> */
        /*020e*/ 	.byte	0x34, 0x30, 0x39, 0x36, 0x3e, 0x3e, 0x3e, 0x3e, 0x3e, 0x20, 0x26, 0x5d, 0x00
	.type		__unnamed_2,@object
	.size		__unnamed_2,(.L_1 - __unnamed_2)
__unnamed_2:
        /* <DEDUP_REMOVED lines=28> */
        /*03db*/ 	.byte	0x3c, 0x34, 0x30, 0x39, 0x36, 0x3e, 0x3e, 0x3e, 0x3e, 0x3e, 0x20, 0x26, 0x5d, 0x00
.L_1:


//--------------------- .nv.shared._ZN7cutlass13device_kernelINS_4gemm6kernel13GemmUniversalIN4cute5tupleIJiiiiEEENS1_10collective13CollectiveMmaINS1_39MainloopSm90TmaGmmaRmemAWarpSpecializedILi7ENS5_IJNS4_1CILi1EEESB_SB_EEENS1_35KernelTmaWarpSpecializedCooperativeEEENS5_IJNSA_ILi128EEESF_NSA_ILi32EEEEEEfNS5_IJlSB_lEEEfNS5_IJSB_llEEENS4_8TiledMMAINS4_8MMA_AtomIJNS4_4SM904GMMA30MMA_64x128x8_F32TF32TF32_RS_TNILNSN_7ScaleInE1ELSP_1EEEEEENS4_6LayoutINS5_IJNSA_ILi2EEESB_SB_EEENS5_IJSB_NSA_ILi0EEESV_EEEEENS5_IJNS4_10UnderscoreESY_SY_EEEEENS4_13SM90_TMA_LOADENS4_14ComposedLayoutINS4_7SwizzleILi3ELi4ELi3EEENS4_18smem_ptr_flag_bitsILi32EEENSS_INS5_IJNSA_ILi8EEESG_EEENS5_IJSG_SB_EEEEEEEvNS4_8identityES11_NS12_INS13_ILi1ELi4ELi3EEES16_NSS_INS5_IJS17_S17_EEENS5_IJSB_S17_EEEEEEENS4_9Copy_AtomIJNS4_39AutoVectorizingCopyWithAssumedAlignmentILi128EEEfEEES1C_EENS_8epilogue10collective6detail29Sm90TmaWarpSpecializedAdapterINS1O_15DefaultEpilogueINS_10tfloat32_tESI_SI_NS1N_6thread17LinearCombinationIS1S_Li1EffLNS1T_9ScaleType4KindE0ELNS_15FloatRoundStyleE2ES1S_EENS1_15EpilogueDefaultEEEEEvvEEEEvNT_6ParamsE --------------------------
	.section	.nv.shared._ZN7cutlass13device_kernelINS_4gemm6kernel13GemmUniversalIN4cute5tupleIJiiiiEEENS1_10collective13CollectiveMmaINS1_39MainloopSm90TmaGmmaRmemAWarpSpecializedILi7ENS5_IJNS4_1CILi1EEESB_SB_EEENS1_35KernelTmaWarpSpecializedCooperativeEEENS5_IJNSA_ILi128EEESF_NSA_ILi32EEEEEEfNS5_IJlSB_lEEEfNS5_IJSB_llEEENS4_8TiledMMAINS4_8MMA_AtomIJNS4_4SM904GMMA30MMA_64x128x8_F32TF32TF32_RS_TNILNSN_7ScaleInE1ELSP_1EEEEEENS4_6LayoutINS5_IJNSA_ILi2EEESB_SB_EEENS5_IJSB_NSA_ILi0EEESV_EEEEENS5_IJNS4_10UnderscoreESY_SY_EEEEENS4_13SM90_TMA_LOADENS4_14ComposedLayoutINS4_7SwizzleILi3ELi4ELi3EEENS4_18smem_ptr_flag_bitsILi32EEENSS_INS5_IJNSA_ILi8EEESG_EEENS5_IJSG_SB_EEEEEEEvNS4_8identityES11_NS12_INS13_ILi1ELi4ELi3EEES16_NSS_INS5_IJS17_S17_EEENS5_IJSB_S17_EEEEEEENS4_9Copy_AtomIJNS4_39AutoVectorizingCopyWithAssumedAlignmentILi128EEEfEEES1C_EENS_8epilogue10collective6detail29Sm90TmaWarpSpecializedAdapterINS1O_15DefaultEpilogueINS_10tfloat32_tESI_SI_NS1N_6thread17LinearCombinationIS1S_Li1EffLNS1T_9ScaleType4KindE0ELNS_15FloatRoundStyleE2ES1S_EENS1_15EpilogueDefaultEEEEEvvEEEEvNT_6ParamsE,"aw",@nobits
	.sectionflags	@""
	.align	16
	.zero		1024


//--------------------- .nv.shared.reserved.0     --------------------------
	.section	.nv.shared.reserved.0,"aw",@nobits
	.weak		__nv_reservedSMEM_offset_0_alias
	.size		__nv_reservedSMEM_offset_0_alias, 0, 0
	.other		__nv_reservedSMEM_offset_0_alias,@"STO_CUDA_RESERVED_SHARED STV_DEFAULT"
__nv_reservedSMEM_offset_0_alias:
	.zero		0


//--------------------- .nv.global                --------------------------
	.section	.nv.global,"aw",@nobits
.nv.global:
	.type		_ZN39_INTERNAL_16c7ba54_4_k_cu_cfe9a92f_29874cute1_E,@object
	.size		_ZN39_INTERNAL_16c7ba54_4_k_cu_cfe9a92f_29874cute1_E,(_ZN39_INTERNAL_16c7ba54_4_k_cu_cfe9a92f_29874cuda3std3__45__cpo6cbeginE - _ZN39_INTERNAL_16c7ba54_4_k_cu_cfe9a92f_29874cute1_E)
_ZN39_INTERNAL_16c7ba54_4_k_cu_cfe9a92f_29874cute1_E:
	.zero		1
	.type		_ZN39_INTERNAL_16c7ba54_4_k_cu_cfe9a92f_29874cuda3std3__45__cpo6cbeginE,@object
	.size		_ZN39_INTERNAL_16c7ba54_4_k_cu_cfe9a92f_29874cuda3std3__45__cpo6cbeginE,(_ZN39_INTERNAL_16c7ba54_4_k_cu_cfe9a92f_29874cuda3std3__48in_placeE - _ZN39_INTERNAL_16c7ba54_4_k_cu_cfe9a92f_29874cuda3std3__45__cpo6cbeginE)
_ZN39_INTERNAL_16c7ba54_4_k_cu_cfe9a92f_29874cuda3std3__45__cpo6cbeginE:
	.zero		1
	.type		_ZN39_INTERNAL_16c7ba54_4_k_cu_cfe9a92f_29874cuda3std3__48in_placeE,@object
	.size		_ZN39_INTERNAL_16c7ba54_4_k_cu_cfe9a92f_29874cuda3std3__48in_placeE,(_ZN39_INTERNAL_16c7ba54_4_k_cu_cfe9a92f_29874cuda3std6ranges3__45__cpo9iter_moveE - _ZN39_INTERNAL_16c7ba54_4_k_cu_cfe9a92f_29874cuda3std3__48in_placeE)
_ZN39_INTERNAL_16c7ba54_4_k_cu_cfe9a92f_29874cuda3std3__48in_placeE:
	.zero		1
	.type		_ZN39_INTERNAL_16c7ba54_4_k_cu_cfe9a92f_29874cuda3std6ranges3__45__cpo9iter_moveE,@object
	.size		_ZN39_INTERNAL_16c7ba54_4_k_cu_cfe9a92f_29874cuda3std6ranges3__45__cpo9iter_moveE,(_ZN39_INTERNAL_16c7ba54_4_k_cu_cfe9a92f_29874cuda3std3__45__cpo5beginE - _ZN39_INTERNAL_16c7ba54_4_k_cu_cfe9a92f_29874cuda3std6ranges3__45__cpo9iter_moveE)
_ZN39_INTERNAL_16c7ba54_4_k_cu_cfe9a92f_29874cuda3std6ranges3__45__cpo9iter_moveE:
	.zero		1
	.type		_ZN39_INTERNAL_16c7ba54_4_k_cu_cfe9a92f_29874cuda3std3__45__cpo5beginE,@object
	.size		_ZN39_INTERNAL_16c7ba54_4_k_cu_cfe9a92f_29874cuda3std3__45__cpo5beginE,(_ZN39_INTERNAL_16c7ba54_4_k_cu_cfe9a92f_29874cuda3std3__441_GLOBAL__N__16c7ba54_4_k_cu_cfe9a92f_29876ignoreE - _ZN39_INTERNAL_16c7ba54_4_k_cu_cfe9a92f_29874cuda3std3__45__cpo5beginE)
_ZN39_INTERNAL_16c7ba54_4_k_cu_cfe9a92f_29874cuda3std3__45__cpo5beginE:
	.zero		1
	.type		_ZN39_INTERNAL_16c7ba54_4_k_cu_cfe9a92f_29874cuda3std3__441_GLOBAL__N__16c7ba54_4_k_cu_cfe9a92f_29876ignoreE,@object
	.size		_ZN39_INTERNAL_16c7ba54_4_k_cu_cfe9a92f_29874cuda3std3__441_GLOBAL__N__16c7ba54_4_k_cu_cfe9a92f_29876ignoreE,(_ZN39_INTERNAL_16c7ba54_4_k_cu_cfe9a92f_29874cute7productE - _ZN39_INTERNAL_16c7ba54_4_k_cu_cfe9a92f_29874cuda3std3__441_GLOBAL__N__16c7ba54_4_k_cu_cfe9a92f_29876ignoreE)
_ZN39_INTERNAL_16c7ba54_4_k_cu_cfe9a92f_29874cuda3std3__441_GLOBAL__N__16c7ba54_4_k_cu_cfe9a92f_29876ignoreE:
	.zero		1
	.type		_ZN39_INTERNAL_16c7ba54_4_k_cu_cfe9a92f_29874cute7productE,@object
	.size		_ZN39_INTERNAL_16c7ba54_4_k_cu_cfe9a92f_29874cute7productE,(_ZN39_INTERNAL_16c7ba54_4_k_cu_cfe9a92f_29874cuda3std3__45__cpo3endE - _ZN39_INTERNAL_16c7ba54_4_k_cu_cfe9a92f_29874cute7productE)
_ZN39_INTERNAL_16c7ba54_4_k_cu_cfe9a92f_29874cute7productE:
	.zero		1
	.type		_ZN39_INTERNAL_16c7ba54_4_k_cu_cfe9a92f_29874cuda3std3__45__cpo3endE,@object
	.size		_ZN39_INTERNAL_16c7ba54_4_k_cu_cfe9a92f_29874cuda3std3__45__cpo3endE,(_ZN39_INTERNAL_16c7ba54_4_k_cu_cfe9a92f_29874cuda3std3__419piecewise_constructE - _ZN39_INTERNAL_16c7ba54_4_k_cu_cfe9a92f_29874cuda3std3__45__cpo3endE)
_ZN39_INTERNAL_16c7ba54_4_k_cu_cfe9a92f_29874cuda3std3__45__cpo3endE:
	.zero		1
	.type		_ZN39_INTERNAL_16c7ba54_4_k_cu_cfe9a92f_29874cuda3std3__419piecewise_constructE,@object
	.size		_ZN39_INTERNAL_16c7ba54_4_k_cu_cfe9a92f_29874cuda3std3__419piecewise_constructE,(_ZN39_INTERNAL_16c7ba54_4_k_cu_cfe9a92f_29874cuda3std3__45__cpo4cendE - _ZN39_INTERNAL_16c7ba54_4_k_cu_cfe9a92f_29874cuda3std3__419piecewise_constructE)
_ZN39_INTERNAL_16c7ba54_4_k_cu_cfe9a92f_29874cuda3std3__419piecewise_constructE:
	.zero		1
	.type		_ZN39_INTERNAL_16c7ba54_4_k_cu_cfe9a92f_29874cuda3std3__45__cpo4cendE,@object
	.size		_ZN39_INTERNAL_16c7ba54_4_k_cu_cfe9a92f_29874cuda3std3__45__cpo4cendE,(_ZN39_INTERNAL_16c7ba54_4_k_cu_cfe9a92f_29874cuda3std6ranges3__45__cpo4swapE - _ZN39_INTERNAL_16c7ba54_4_k_cu_cfe9a92f_29874cuda3std3__45__cpo4cendE)
_ZN39_INTERNAL_16c7ba54_4_k_cu_cfe9a92f_29874cuda3std3__45__cpo4cendE:
	.zero		1
	.type		_ZN39_INTERNAL_16c7ba54_4_k_cu_cfe9a92f_29874cuda3std6ranges3__45__cpo4swapE,@object
	.size		_ZN39_INTERNAL_16c7ba54_4_k_cu_cfe9a92f_29874cuda3std6ranges3__45__cpo4swapE,(.L_9 - _ZN39_INTERNAL_16c7ba54_4_k_cu_cfe9a92f_29874cuda3std6ranges3__45__cpo4swapE)
_ZN39_INTERNAL_16c7ba54_4_k_cu_cfe9a92f_29874cuda3std6ranges3__45__cpo4swapE:
	.zero		1
.L_9:


//--------------------- .nv.constant0._ZN7cutlass13device_kernelINS_4gemm6kernel13GemmUniversalIN4cute5tupleIJiiiiEEENS1_10collective13CollectiveMmaINS1_39MainloopSm90TmaGmmaRmemAWarpSpecializedILi7ENS5_IJNS4_1CILi1EEESB_SB_EEENS1_35KernelTmaWarpSpecializedCooperativeEEENS5_IJNSA_ILi128EEESF_NSA_ILi32EEEEEEfNS5_IJlSB_lEEEfNS5_IJSB_llEEENS4_8TiledMMAINS4_8MMA_AtomIJNS4_4SM904GMMA30MMA_64x128x8_F32TF32TF32_RS_TNILNSN_7ScaleInE1ELSP_1EEEEEENS4_6LayoutINS5_IJNSA_ILi2EEESB_SB_EEENS5_IJSB_NSA_ILi0EEESV_EEEEENS5_IJNS4_10UnderscoreESY_SY_EEEEENS4_13SM90_TMA_LOADENS4_14ComposedLayoutINS4_7SwizzleILi3ELi4ELi3EEENS4_18smem_ptr_flag_bitsILi32EEENSS_INS5_IJNSA_ILi8EEESG_EEENS5_IJSG_SB_EEEEEEEvNS4_8identityES11_NS12_INS13_ILi1ELi4ELi3EEES16_NSS_INS5_IJS17_S17_EEENS5_IJSB_S17_EEEEEEENS4_9Copy_AtomIJNS4_39AutoVectorizingCopyWithAssumedAlignmentILi128EEEfEEES1C_EENS_8epilogue10collective6detail29Sm90TmaWarpSpecializedAdapterINS1O_15DefaultEpilogueINS_10tfloat32_tESI_SI_NS1N_6thread17LinearCombinationIS1S_Li1EffLNS1T_9ScaleType4KindE0ELNS_15FloatRoundStyleE2ES1S_EENS1_15EpilogueDefaultEEEEEvvEEEEvNT_6ParamsE --------------------------
	.section	.nv.constant0._ZN7cutlass13device_kernelINS_4gemm6kernel13GemmUniversalIN4cute5tupleIJiiiiEEENS1_10collective13CollectiveMmaINS1_39MainloopSm90TmaGmmaRmemAWarpSpecializedILi7ENS5_IJNS4_1CILi1EEESB_SB_EEENS1_35KernelTmaWarpSpecializedCooperativeEEENS5_IJNSA_ILi128EEESF_NSA_ILi32EEEEEEfNS5_IJlSB_lEEEfNS5_IJSB_llEEENS4_8TiledMMAINS4_8MMA_AtomIJNS4_4SM904GMMA30MMA_64x128x8_F32TF32TF32_RS_TNILNSN_7ScaleInE1ELSP_1EEEEEENS4_6LayoutINS5_IJNSA_ILi2EEESB_SB_EEENS5_IJSB_NSA_ILi0EEESV_EEEEENS5_IJNS4_10UnderscoreESY_SY_EEEEENS4_13SM90_TMA_LOADENS4_14ComposedLayoutINS4_7SwizzleILi3ELi4ELi3EEENS4_18smem_ptr_flag_bitsILi32EEENSS_INS5_IJNSA_ILi8EEESG_EEENS5_IJSG_SB_EEEEEEEvNS4_8identityES11_NS12_INS13_ILi1ELi4ELi3EEES16_NSS_INS5_IJS17_S17_EEENS5_IJSB_S17_EEEEEEENS4_9Copy_AtomIJNS4_39AutoVectorizingCopyWithAssumedAlignmentILi128EEEfEEES1C_EENS_8epilogue10collective6detail29Sm90TmaWarpSpecializedAdapterINS1O_15DefaultEpilogueINS_10tfloat32_tESI_SI_NS1N_6thread17LinearCombinationIS1S_Li1EffLNS1T_9ScaleType4KindE0ELNS_15FloatRoundStyleE2ES1S_EENS1_15EpilogueDefaultEEEEEvvEEEEvNT_6ParamsE,"a",@progbits
	.sectionflags	@""
	.align	4
.nv.constant0._ZN7cutlass13device_kernelINS_4gemm6kernel13GemmUniversalIN4cute5tupleIJiiiiEEENS1_10collective13CollectiveMmaINS1_39MainloopSm90TmaGmmaRmemAWarpSpecializedILi7ENS5_IJNS4_1CILi1EEESB_SB_EEENS1_35KernelTmaWarpSpecializedCooperativeEEENS5_IJNSA_ILi128EEESF_NSA_ILi32EEEEEEfNS5_IJlSB_lEEEfNS5_IJSB_llEEENS4_8TiledMMAINS4_8MMA_AtomIJNS4_4SM904GMMA30MMA_64x128x8_F32TF32TF32_RS_TNILNSN_7ScaleInE1ELSP_1EEEEEENS4_6LayoutINS5_IJNSA_ILi2EEESB_SB_EEENS5_IJSB_NSA_ILi0EEESV_EEEEENS5_IJNS4_10UnderscoreESY_SY_EEEEENS4_13SM90_TMA_LOADENS4_14ComposedLayoutINS4_7SwizzleILi3ELi4ELi3EEENS4_18smem_ptr_flag_bitsILi32EEENSS_INS5_IJNSA_ILi8EEESG_EEENS5_IJSG_SB_EEEEEEEvNS4_8identityES11_NS12_INS13_ILi1ELi4ELi3EEES16_NSS_INS5_IJS17_S17_EEENS5_IJSB_S17_EEEEEEENS4_9Copy_AtomIJNS4_39AutoVectorizingCopyWithAssumedAlignmentILi128EEEfEEES1C_EENS_8epilogue10collective6detail29Sm90TmaWarpSpecializedAdapterINS1O_15DefaultEpilogueINS_10tfloat32_tESI_SI_NS1N_6thread17LinearCombinationIS1S_Li1EffLNS1T_9ScaleType4KindE0ELNS_15FloatRoundStyleE2ES1S_EENS1_15EpilogueDefaultEEEEEvvEEEEvNT_6ParamsE:
	.zero		1664


//--------------------- SYMBOLS --------------------------

	.type		.nv.reservedSmem.offset0,@object
	.size		.nv.reservedSmem.offset0,0x4
	.type		__assertfail,@function
